//
// Generated by NVIDIA NVVM Compiler
//
// Compiler Build ID: CL-36424714
// Cuda compilation tools, release 13.0, V13.0.88
// Based on NVVM 20.0.0
//

.version 9.0
.target sm_100
.address_size 64

	// .globl	_Z15generate_pointsPfii
.global .align 4 .b8 precalc_xorwow_matrix[102400];
.global .align 4 .b8 precalc_xorwow_offset_matrix[102400];
.global .align 4 .b8 mrg32k3aM1[2304];
.global .align 4 .b8 mrg32k3aM2[2304];
.global .align 4 .b8 mrg32k3aM1SubSeq[2016];
.global .align 4 .b8 mrg32k3aM2SubSeq[2016];
.global .align 4 .b8 mrg32k3aM1Seq[2304];
.global .align 4 .b8 mrg32k3aM2Seq[2304];
.const .align 8 .b8 __cr_lgamma_table[72];

.visible .entry _Z15generate_pointsPfii(
	.param .u64 .ptr .align 1 _Z15generate_pointsPfii_param_0,
	.param .u32 _Z15generate_pointsPfii_param_1,
	.param .u32 _Z15generate_pointsPfii_param_2
)
{
	.local .align 8 .b8 	__local_depot0[48];
	.reg .b64 	%SP;
	.reg .b64 	%SPL;
	.reg .pred 	%p<71>;
	.reg .b32 	%r<1322>;
	.reg .b32 	%f<22>;
	.reg .b64 	%rd<33>;

	mov.u64 	%SPL, __local_depot0;
	ld.param.u64 	%rd12, [_Z15generate_pointsPfii_param_0];
	ld.param.u32 	%r589, [_Z15generate_pointsPfii_param_1];
	ld.param.u32 	%r588, [_Z15generate_pointsPfii_param_2];
	cvta.to.global.u64 	%rd1, %rd12;
	mov.u32 	%r590, %ctaid.x;
	mov.u32 	%r591, %ntid.x;
	mov.u32 	%r592, %tid.x;
	mad.lo.s32 	%r1, %r590, %r591, %r592;
	setp.ge.s32 	%p1, %r1, %r589;
	@%p1 bra 	$L__BB0_125;
	add.u64 	%rd2, %SPL, 0;
	// begin inline asm
	mov.u64 	%rd13, %clock64;
	// end inline asm
	cvt.u32.u64 	%r593, %rd13;
	xor.b32  	%r594, %r593, -1429050551;
	mul.lo.s32 	%r2, %r594, 1099087573;
	{ .reg .b32 tmp; mov.b64 {tmp, %r595}, %rd13; }
	xor.b32  	%r3, %r595, -136515619;
	mul.lo.s32 	%r596, %r3, -1703105765;
	add.s32 	%r597, %r2, %r596;
	add.s32 	%r1318, %r597, 6615241;
	add.s32 	%r1034, %r2, 123456789;
	st.local.v2.u32 	[%rd2], {%r1318, %r1034};
	xor.b32  	%r1033, %r2, 362436069;
	add.s32 	%r1032, %r596, 521288629;
	st.local.v2.u32 	[%rd2+8], {%r1033, %r1032};
	xor.b32  	%r1031, %r596, 88675123;
	add.s32 	%r1030, %r2, 5783321;
	st.local.v2.u32 	[%rd2+16], {%r1031, %r1030};
	setp.eq.s32 	%p2, %r1, 0;
	@%p2 bra 	$L__BB0_116;
	cvt.s64.s32 	%rd32, %r1;
	mov.b32 	%r1017, 0;
$L__BB0_3:
	mov.u64 	%rd4, %rd32;
	and.b64  	%rd5, %rd4, 3;
	setp.eq.s64 	%p3, %rd5, 0;
	@%p3 bra 	$L__BB0_115;
	mul.wide.u32 	%rd15, %r1017, 3200;
	mov.u64 	%rd16, precalc_xorwow_matrix;
	add.s64 	%rd6, %rd16, %rd15;
	mov.b32 	%r1030, 0;
	mov.u32 	%r1031, %r1030;
	mov.u32 	%r1032, %r1030;
	mov.u32 	%r1033, %r1030;
	mov.u32 	%r1034, %r1030;
	mov.u32 	%r1023, %r1030;
$L__BB0_5:
	mul.wide.u32 	%rd17, %r1023, 4;
	add.s64 	%rd18, %rd2, %rd17;
	ld.local.u32 	%r22, [%rd18+4];
	shl.b32 	%r23, %r1023, 5;
	mov.b32 	%r1029, 0;
$L__BB0_6:
	.pragma "nounroll";
	shr.u32 	%r601, %r22, %r1029;
	and.b32  	%r602, %r601, 1;
	setp.eq.b32 	%p4, %r602, 1;
	not.pred 	%p5, %p4;
	add.s32 	%r603, %r23, %r1029;
	mul.lo.s32 	%r604, %r603, 5;
	mul.wide.u32 	%rd19, %r604, 4;
	add.s64 	%rd7, %rd6, %rd19;
	@%p5 bra 	$L__BB0_8;
	ld.global.u32 	%r605, [%rd7];
	xor.b32  	%r1034, %r1034, %r605;
	ld.global.u32 	%r606, [%rd7+4];
	xor.b32  	%r1033, %r1033, %r606;
	ld.global.u32 	%r607, [%rd7+8];
	xor.b32  	%r1032, %r1032, %r607;
	ld.global.u32 	%r608, [%rd7+12];
	xor.b32  	%r1031, %r1031, %r608;
	ld.global.u32 	%r609, [%rd7+16];
	xor.b32  	%r1030, %r1030, %r609;
$L__BB0_8:
	and.b32  	%r611, %r601, 2;
	setp.eq.s32 	%p6, %r611, 0;
	@%p6 bra 	$L__BB0_10;
	ld.global.u32 	%r612, [%rd7+20];
	xor.b32  	%r1034, %r1034, %r612;
	ld.global.u32 	%r613, [%rd7+24];
	xor.b32  	%r1033, %r1033, %r613;
	ld.global.u32 	%r614, [%rd7+28];
	xor.b32  	%r1032, %r1032, %r614;
	ld.global.u32 	%r615, [%rd7+32];
	xor.b32  	%r1031, %r1031, %r615;
	ld.global.u32 	%r616, [%rd7+36];
	xor.b32  	%r1030, %r1030, %r616;
$L__BB0_10:
	and.b32  	%r618, %r601, 4;
	setp.eq.s32 	%p7, %r618, 0;
	@%p7 bra 	$L__BB0_12;
	ld.global.u32 	%r619, [%rd7+40];
	xor.b32  	%r1034, %r1034, %r619;
	ld.global.u32 	%r620, [%rd7+44];
	xor.b32  	%r1033, %r1033, %r620;
	ld.global.u32 	%r621, [%rd7+48];
	xor.b32  	%r1032, %r1032, %r621;
	ld.global.u32 	%r622, [%rd7+52];
	xor.b32  	%r1031, %r1031, %r622;
	ld.global.u32 	%r623, [%rd7+56];
	xor.b32  	%r1030, %r1030, %r623;
$L__BB0_12:
	and.b32  	%r625, %r601, 8;
	setp.eq.s32 	%p8, %r625, 0;
	@%p8 bra 	$L__BB0_14;
	ld.global.u32 	%r626, [%rd7+60];
	xor.b32  	%r1034, %r1034, %r626;
	ld.global.u32 	%r627, [%rd7+64];
	xor.b32  	%r1033, %r1033, %r627;
	ld.global.u32 	%r628, [%rd7+68];
	xor.b32  	%r1032, %r1032, %r628;
	ld.global.u32 	%r629, [%rd7+72];
	xor.b32  	%r1031, %r1031, %r629;
	ld.global.u32 	%r630, [%rd7+76];
	xor.b32  	%r1030, %r1030, %r630;
$L__BB0_14:
	and.b32  	%r632, %r601, 16;
	setp.eq.s32 	%p9, %r632, 0;
	@%p9 bra 	$L__BB0_16;
	ld.global.u32 	%r633, [%rd7+80];
	xor.b32  	%r1034, %r1034, %r633;
	ld.global.u32 	%r634, [%rd7+84];
	xor.b32  	%r1033, %r1033, %r634;
	ld.global.u32 	%r635, [%rd7+88];
	xor.b32  	%r1032, %r1032, %r635;
	ld.global.u32 	%r636, [%rd7+92];
	xor.b32  	%r1031, %r1031, %r636;
	ld.global.u32 	%r637, [%rd7+96];
	xor.b32  	%r1030, %r1030, %r637;
$L__BB0_16:
	and.b32  	%r639, %r601, 32;
	setp.eq.s32 	%p10, %r639, 0;
	@%p10 bra 	$L__BB0_18;
	ld.global.u32 	%r640, [%rd7+100];
	xor.b32  	%r1034, %r1034, %r640;
	ld.global.u32 	%r641, [%rd7+104];
	xor.b32  	%r1033, %r1033, %r641;
	ld.global.u32 	%r642, [%rd7+108];
	xor.b32  	%r1032, %r1032, %r642;
	ld.global.u32 	%r643, [%rd7+112];
	xor.b32  	%r1031, %r1031, %r643;
	ld.global.u32 	%r644, [%rd7+116];
	xor.b32  	%r1030, %r1030, %r644;
$L__BB0_18:
	and.b32  	%r646, %r601, 64;
	setp.eq.s32 	%p11, %r646, 0;
	@%p11 bra 	$L__BB0_20;
	ld.global.u32 	%r647, [%rd7+120];
	xor.b32  	%r1034, %r1034, %r647;
	ld.global.u32 	%r648, [%rd7+124];
	xor.b32  	%r1033, %r1033, %r648;
	ld.global.u32 	%r649, [%rd7+128];
	xor.b32  	%r1032, %r1032, %r649;
	ld.global.u32 	%r650, [%rd7+132];
	xor.b32  	%r1031, %r1031, %r650;
	ld.global.u32 	%r651, [%rd7+136];
	xor.b32  	%r1030, %r1030, %r651;
$L__BB0_20:
	and.b32  	%r653, %r601, 128;
	setp.eq.s32 	%p12, %r653, 0;
	@%p12 bra 	$L__BB0_22;
	ld.global.u32 	%r654, [%rd7+140];
	xor.b32  	%r1034, %r1034, %r654;
	ld.global.u32 	%r655, [%rd7+144];
	xor.b32  	%r1033, %r1033, %r655;
	ld.global.u32 	%r656, [%rd7+148];
	xor.b32  	%r1032, %r1032, %r656;
	ld.global.u32 	%r657, [%rd7+152];
	xor.b32  	%r1031, %r1031, %r657;
	ld.global.u32 	%r658, [%rd7+156];
	xor.b32  	%r1030, %r1030, %r658;
$L__BB0_22:
	and.b32  	%r660, %r601, 256;
	setp.eq.s32 	%p13, %r660, 0;
	@%p13 bra 	$L__BB0_24;
	ld.global.u32 	%r661, [%rd7+160];
	xor.b32  	%r1034, %r1034, %r661;
	ld.global.u32 	%r662, [%rd7+164];
	xor.b32  	%r1033, %r1033, %r662;
	ld.global.u32 	%r663, [%rd7+168];
	xor.b32  	%r1032, %r1032, %r663;
	ld.global.u32 	%r664, [%rd7+172];
	xor.b32  	%r1031, %r1031, %r664;
	ld.global.u32 	%r665, [%rd7+176];
	xor.b32  	%r1030, %r1030, %r665;
$L__BB0_24:
	and.b32  	%r667, %r601, 512;
	setp.eq.s32 	%p14, %r667, 0;
	@%p14 bra 	$L__BB0_26;
	ld.global.u32 	%r668, [%rd7+180];
	xor.b32  	%r1034, %r1034, %r668;
	ld.global.u32 	%r669, [%rd7+184];
	xor.b32  	%r1033, %r1033, %r669;
	ld.global.u32 	%r670, [%rd7+188];
	xor.b32  	%r1032, %r1032, %r670;
	ld.global.u32 	%r671, [%rd7+192];
	xor.b32  	%r1031, %r1031, %r671;
	ld.global.u32 	%r672, [%rd7+196];
	xor.b32  	%r1030, %r1030, %r672;
$L__BB0_26:
	and.b32  	%r674, %r601, 1024;
	setp.eq.s32 	%p15, %r674, 0;
	@%p15 bra 	$L__BB0_28;
	ld.global.u32 	%r675, [%rd7+200];
	xor.b32  	%r1034, %r1034, %r675;
	ld.global.u32 	%r676, [%rd7+204];
	xor.b32  	%r1033, %r1033, %r676;
	ld.global.u32 	%r677, [%rd7+208];
	xor.b32  	%r1032, %r1032, %r677;
	ld.global.u32 	%r678, [%rd7+212];
	xor.b32  	%r1031, %r1031, %r678;
	ld.global.u32 	%r679, [%rd7+216];
	xor.b32  	%r1030, %r1030, %r679;
$L__BB0_28:
	and.b32  	%r681, %r601, 2048;
	setp.eq.s32 	%p16, %r681, 0;
	@%p16 bra 	$L__BB0_30;
	ld.global.u32 	%r682, [%rd7+220];
	xor.b32  	%r1034, %r1034, %r682;
	ld.global.u32 	%r683, [%rd7+224];
	xor.b32  	%r1033, %r1033, %r683;
	ld.global.u32 	%r684, [%rd7+228];
	xor.b32  	%r1032, %r1032, %r684;
	ld.global.u32 	%r685, [%rd7+232];
	xor.b32  	%r1031, %r1031, %r685;
	ld.global.u32 	%r686, [%rd7+236];
	xor.b32  	%r1030, %r1030, %r686;
$L__BB0_30:
	and.b32  	%r688, %r601, 4096;
	setp.eq.s32 	%p17, %r688, 0;
	@%p17 bra 	$L__BB0_32;
	ld.global.u32 	%r689, [%rd7+240];
	xor.b32  	%r1034, %r1034, %r689;
	ld.global.u32 	%r690, [%rd7+244];
	xor.b32  	%r1033, %r1033, %r690;
	ld.global.u32 	%r691, [%rd7+248];
	xor.b32  	%r1032, %r1032, %r691;
	ld.global.u32 	%r692, [%rd7+252];
	xor.b32  	%r1031, %r1031, %r692;
	ld.global.u32 	%r693, [%rd7+256];
	xor.b32  	%r1030, %r1030, %r693;
$L__BB0_32:
	and.b32  	%r695, %r601, 8192;
	setp.eq.s32 	%p18, %r695, 0;
	@%p18 bra 	$L__BB0_34;
	ld.global.u32 	%r696, [%rd7+260];
	xor.b32  	%r1034, %r1034, %r696;
	ld.global.u32 	%r697, [%rd7+264];
	xor.b32  	%r1033, %r1033, %r697;
	ld.global.u32 	%r698, [%rd7+268];
	xor.b32  	%r1032, %r1032, %r698;
	ld.global.u32 	%r699, [%rd7+272];
	xor.b32  	%r1031, %r1031, %r699;
	ld.global.u32 	%r700, [%rd7+276];
	xor.b32  	%r1030, %r1030, %r700;
$L__BB0_34:
	and.b32  	%r702, %r601, 16384;
	setp.eq.s32 	%p19, %r702, 0;
	@%p19 bra 	$L__BB0_36;
	ld.global.u32 	%r703, [%rd7+280];
	xor.b32  	%r1034, %r1034, %r703;
	ld.global.u32 	%r704, [%rd7+284];
	xor.b32  	%r1033, %r1033, %r704;
	ld.global.u32 	%r705, [%rd7+288];
	xor.b32  	%r1032, %r1032, %r705;
	ld.global.u32 	%r706, [%rd7+292];
	xor.b32  	%r1031, %r1031, %r706;
	ld.global.u32 	%r707, [%rd7+296];
	xor.b32  	%r1030, %r1030, %r707;
$L__BB0_36:
	and.b32  	%r709, %r601, 32768;
	setp.eq.s32 	%p20, %r709, 0;
	@%p20 bra 	$L__BB0_38;
	ld.global.u32 	%r710, [%rd7+300];
	xor.b32  	%r1034, %r1034, %r710;
	ld.global.u32 	%r711, [%rd7+304];
	xor.b32  	%r1033, %r1033, %r711;
	ld.global.u32 	%r712, [%rd7+308];
	xor.b32  	%r1032, %r1032, %r712;
	ld.global.u32 	%r713, [%rd7+312];
	xor.b32  	%r1031, %r1031, %r713;
	ld.global.u32 	%r714, [%rd7+316];
	xor.b32  	%r1030, %r1030, %r714;
$L__BB0_38:
	add.s32 	%r1029, %r1029, 16;
	setp.ne.s32 	%p21, %r1029, 32;
	@%p21 bra 	$L__BB0_6;
	mad.lo.s32 	%r715, %r1023, -31, %r23;
	add.s32 	%r1023, %r715, 1;
	setp.ne.s32 	%p22, %r1023, 5;
	@%p22 bra 	$L__BB0_5;
	st.local.u32 	[%rd2+4], %r1034;
	st.local.v2.u32 	[%rd2+8], {%r1033, %r1032};
	st.local.v2.u32 	[%rd2+16], {%r1031, %r1030};
	setp.eq.s64 	%p23, %rd5, 1;
	@%p23 bra 	$L__BB0_115;
	mov.b32 	%r1030, 0;
	mov.u32 	%r1031, %r1030;
	mov.u32 	%r1032, %r1030;
	mov.u32 	%r1033, %r1030;
	mov.u32 	%r1034, %r1030;
	mov.u32 	%r1115, %r1030;
$L__BB0_42:
	mul.wide.u32 	%rd20, %r1115, 4;
	add.s64 	%rd21, %rd2, %rd20;
	ld.local.u32 	%r198, [%rd21+4];
	shl.b32 	%r199, %r1115, 5;
	mov.b32 	%r1121, 0;
$L__BB0_43:
	.pragma "nounroll";
	shr.u32 	%r718, %r198, %r1121;
	and.b32  	%r719, %r718, 1;
	setp.eq.b32 	%p24, %r719, 1;
	not.pred 	%p25, %p24;
	add.s32 	%r720, %r199, %r1121;
	mul.lo.s32 	%r721, %r720, 5;
	mul.wide.u32 	%rd22, %r721, 4;
	add.s64 	%rd8, %rd6, %rd22;
	@%p25 bra 	$L__BB0_45;
	ld.global.u32 	%r722, [%rd8];
	xor.b32  	%r1034, %r1034, %r722;
	ld.global.u32 	%r723, [%rd8+4];
	xor.b32  	%r1033, %r1033, %r723;
	ld.global.u32 	%r724, [%rd8+8];
	xor.b32  	%r1032, %r1032, %r724;
	ld.global.u32 	%r725, [%rd8+12];
	xor.b32  	%r1031, %r1031, %r725;
	ld.global.u32 	%r726, [%rd8+16];
	xor.b32  	%r1030, %r1030, %r726;
$L__BB0_45:
	and.b32  	%r728, %r718, 2;
	setp.eq.s32 	%p26, %r728, 0;
	@%p26 bra 	$L__BB0_47;
	ld.global.u32 	%r729, [%rd8+20];
	xor.b32  	%r1034, %r1034, %r729;
	ld.global.u32 	%r730, [%rd8+24];
	xor.b32  	%r1033, %r1033, %r730;
	ld.global.u32 	%r731, [%rd8+28];
	xor.b32  	%r1032, %r1032, %r731;
	ld.global.u32 	%r732, [%rd8+32];
	xor.b32  	%r1031, %r1031, %r732;
	ld.global.u32 	%r733, [%rd8+36];
	xor.b32  	%r1030, %r1030, %r733;
$L__BB0_47:
	and.b32  	%r735, %r718, 4;
	setp.eq.s32 	%p27, %r735, 0;
	@%p27 bra 	$L__BB0_49;
	ld.global.u32 	%r736, [%rd8+40];
	xor.b32  	%r1034, %r1034, %r736;
	ld.global.u32 	%r737, [%rd8+44];
	xor.b32  	%r1033, %r1033, %r737;
	ld.global.u32 	%r738, [%rd8+48];
	xor.b32  	%r1032, %r1032, %r738;
	ld.global.u32 	%r739, [%rd8+52];
	xor.b32  	%r1031, %r1031, %r739;
	ld.global.u32 	%r740, [%rd8+56];
	xor.b32  	%r1030, %r1030, %r740;
$L__BB0_49:
	and.b32  	%r742, %r718, 8;
	setp.eq.s32 	%p28, %r742, 0;
	@%p28 bra 	$L__BB0_51;
	ld.global.u32 	%r743, [%rd8+60];
	xor.b32  	%r1034, %r1034, %r743;
	ld.global.u32 	%r744, [%rd8+64];
	xor.b32  	%r1033, %r1033, %r744;
	ld.global.u32 	%r745, [%rd8+68];
	xor.b32  	%r1032, %r1032, %r745;
	ld.global.u32 	%r746, [%rd8+72];
	xor.b32  	%r1031, %r1031, %r746;
	ld.global.u32 	%r747, [%rd8+76];
	xor.b32  	%r1030, %r1030, %r747;
$L__BB0_51:
	and.b32  	%r749, %r718, 16;
	setp.eq.s32 	%p29, %r749, 0;
	@%p29 bra 	$L__BB0_53;
	ld.global.u32 	%r750, [%rd8+80];
	xor.b32  	%r1034, %r1034, %r750;
	ld.global.u32 	%r751, [%rd8+84];
	xor.b32  	%r1033, %r1033, %r751;
	ld.global.u32 	%r752, [%rd8+88];
	xor.b32  	%r1032, %r1032, %r752;
	ld.global.u32 	%r753, [%rd8+92];
	xor.b32  	%r1031, %r1031, %r753;
	ld.global.u32 	%r754, [%rd8+96];
	xor.b32  	%r1030, %r1030, %r754;
$L__BB0_53:
	and.b32  	%r756, %r718, 32;
	setp.eq.s32 	%p30, %r756, 0;
	@%p30 bra 	$L__BB0_55;
	ld.global.u32 	%r757, [%rd8+100];
	xor.b32  	%r1034, %r1034, %r757;
	ld.global.u32 	%r758, [%rd8+104];
	xor.b32  	%r1033, %r1033, %r758;
	ld.global.u32 	%r759, [%rd8+108];
	xor.b32  	%r1032, %r1032, %r759;
	ld.global.u32 	%r760, [%rd8+112];
	xor.b32  	%r1031, %r1031, %r760;
	ld.global.u32 	%r761, [%rd8+116];
	xor.b32  	%r1030, %r1030, %r761;
$L__BB0_55:
	and.b32  	%r763, %r718, 64;
	setp.eq.s32 	%p31, %r763, 0;
	@%p31 bra 	$L__BB0_57;
	ld.global.u32 	%r764, [%rd8+120];
	xor.b32  	%r1034, %r1034, %r764;
	ld.global.u32 	%r765, [%rd8+124];
	xor.b32  	%r1033, %r1033, %r765;
	ld.global.u32 	%r766, [%rd8+128];
	xor.b32  	%r1032, %r1032, %r766;
	ld.global.u32 	%r767, [%rd8+132];
	xor.b32  	%r1031, %r1031, %r767;
	ld.global.u32 	%r768, [%rd8+136];
	xor.b32  	%r1030, %r1030, %r768;
$L__BB0_57:
	and.b32  	%r770, %r718, 128;
	setp.eq.s32 	%p32, %r770, 0;
	@%p32 bra 	$L__BB0_59;
	ld.global.u32 	%r771, [%rd8+140];
	xor.b32  	%r1034, %r1034, %r771;
	ld.global.u32 	%r772, [%rd8+144];
	xor.b32  	%r1033, %r1033, %r772;
	ld.global.u32 	%r773, [%rd8+148];
	xor.b32  	%r1032, %r1032, %r773;
	ld.global.u32 	%r774, [%rd8+152];
	xor.b32  	%r1031, %r1031, %r774;
	ld.global.u32 	%r775, [%rd8+156];
	xor.b32  	%r1030, %r1030, %r775;
$L__BB0_59:
	and.b32  	%r777, %r718, 256;
	setp.eq.s32 	%p33, %r777, 0;
	@%p33 bra 	$L__BB0_61;
	ld.global.u32 	%r778, [%rd8+160];
	xor.b32  	%r1034, %r1034, %r778;
	ld.global.u32 	%r779, [%rd8+164];
	xor.b32  	%r1033, %r1033, %r779;
	ld.global.u32 	%r780, [%rd8+168];
	xor.b32  	%r1032, %r1032, %r780;
	ld.global.u32 	%r781, [%rd8+172];
	xor.b32  	%r1031, %r1031, %r781;
	ld.global.u32 	%r782, [%rd8+176];
	xor.b32  	%r1030, %r1030, %r782;
$L__BB0_61:
	and.b32  	%r784, %r718, 512;
	setp.eq.s32 	%p34, %r784, 0;
	@%p34 bra 	$L__BB0_63;
	ld.global.u32 	%r785, [%rd8+180];
	xor.b32  	%r1034, %r1034, %r785;
	ld.global.u32 	%r786, [%rd8+184];
	xor.b32  	%r1033, %r1033, %r786;
	ld.global.u32 	%r787, [%rd8+188];
	xor.b32  	%r1032, %r1032, %r787;
	ld.global.u32 	%r788, [%rd8+192];
	xor.b32  	%r1031, %r1031, %r788;
	ld.global.u32 	%r789, [%rd8+196];
	xor.b32  	%r1030, %r1030, %r789;
$L__BB0_63:
	and.b32  	%r791, %r718, 1024;
	setp.eq.s32 	%p35, %r791, 0;
	@%p35 bra 	$L__BB0_65;
	ld.global.u32 	%r792, [%rd8+200];
	xor.b32  	%r1034, %r1034, %r792;
	ld.global.u32 	%r793, [%rd8+204];
	xor.b32  	%r1033, %r1033, %r793;
	ld.global.u32 	%r794, [%rd8+208];
	xor.b32  	%r1032, %r1032, %r794;
	ld.global.u32 	%r795, [%rd8+212];
	xor.b32  	%r1031, %r1031, %r795;
	ld.global.u32 	%r796, [%rd8+216];
	xor.b32  	%r1030, %r1030, %r796;
$L__BB0_65:
	and.b32  	%r798, %r718, 2048;
	setp.eq.s32 	%p36, %r798, 0;
	@%p36 bra 	$L__BB0_67;
	ld.global.u32 	%r799, [%rd8+220];
	xor.b32  	%r1034, %r1034, %r799;
	ld.global.u32 	%r800, [%rd8+224];
	xor.b32  	%r1033, %r1033, %r800;
	ld.global.u32 	%r801, [%rd8+228];
	xor.b32  	%r1032, %r1032, %r801;
	ld.global.u32 	%r802, [%rd8+232];
	xor.b32  	%r1031, %r1031, %r802;
	ld.global.u32 	%r803, [%rd8+236];
	xor.b32  	%r1030, %r1030, %r803;
$L__BB0_67:
	and.b32  	%r805, %r718, 4096;
	setp.eq.s32 	%p37, %r805, 0;
	@%p37 bra 	$L__BB0_69;
	ld.global.u32 	%r806, [%rd8+240];
	xor.b32  	%r1034, %r1034, %r806;
	ld.global.u32 	%r807, [%rd8+244];
	xor.b32  	%r1033, %r1033, %r807;
	ld.global.u32 	%r808, [%rd8+248];
	xor.b32  	%r1032, %r1032, %r808;
	ld.global.u32 	%r809, [%rd8+252];
	xor.b32  	%r1031, %r1031, %r809;
	ld.global.u32 	%r810, [%rd8+256];
	xor.b32  	%r1030, %r1030, %r810;
$L__BB0_69:
	and.b32  	%r812, %r718, 8192;
	setp.eq.s32 	%p38, %r812, 0;
	@%p38 bra 	$L__BB0_71;
	ld.global.u32 	%r813, [%rd8+260];
	xor.b32  	%r1034, %r1034, %r813;
	ld.global.u32 	%r814, [%rd8+264];
	xor.b32  	%r1033, %r1033, %r814;
	ld.global.u32 	%r815, [%rd8+268];
	xor.b32  	%r1032, %r1032, %r815;
	ld.global.u32 	%r816, [%rd8+272];
	xor.b32  	%r1031, %r1031, %r816;
	ld.global.u32 	%r817, [%rd8+276];
	xor.b32  	%r1030, %r1030, %r817;
$L__BB0_71:
	and.b32  	%r819, %r718, 16384;
	setp.eq.s32 	%p39, %r819, 0;
	@%p39 bra 	$L__BB0_73;
	ld.global.u32 	%r820, [%rd8+280];
	xor.b32  	%r1034, %r1034, %r820;
	ld.global.u32 	%r821, [%rd8+284];
	xor.b32  	%r1033, %r1033, %r821;
	ld.global.u32 	%r822, [%rd8+288];
	xor.b32  	%r1032, %r1032, %r822;
	ld.global.u32 	%r823, [%rd8+292];
	xor.b32  	%r1031, %r1031, %r823;
	ld.global.u32 	%r824, [%rd8+296];
	xor.b32  	%r1030, %r1030, %r824;
$L__BB0_73:
	and.b32  	%r826, %r718, 32768;
	setp.eq.s32 	%p40, %r826, 0;
	@%p40 bra 	$L__BB0_75;
	ld.global.u32 	%r827, [%rd8+300];
	xor.b32  	%r1034, %r1034, %r827;
	ld.global.u32 	%r828, [%rd8+304];
	xor.b32  	%r1033, %r1033, %r828;
	ld.global.u32 	%r829, [%rd8+308];
	xor.b32  	%r1032, %r1032, %r829;
	ld.global.u32 	%r830, [%rd8+312];
	xor.b32  	%r1031, %r1031, %r830;
	ld.global.u32 	%r831, [%rd8+316];
	xor.b32  	%r1030, %r1030, %r831;
$L__BB0_75:
	add.s32 	%r1121, %r1121, 16;
	setp.ne.s32 	%p41, %r1121, 32;
	@%p41 bra 	$L__BB0_43;
	mad.lo.s32 	%r832, %r1115, -31, %r199;
	add.s32 	%r1115, %r832, 1;
	setp.ne.s32 	%p42, %r1115, 5;
	@%p42 bra 	$L__BB0_42;
	st.local.u32 	[%rd2+4], %r1034;
	st.local.v2.u32 	[%rd2+8], {%r1033, %r1032};
	st.local.v2.u32 	[%rd2+16], {%r1031, %r1030};
	setp.ne.s64 	%p43, %rd5, 3;
	@%p43 bra 	$L__BB0_115;
	mov.b32 	%r1030, 0;
	mov.u32 	%r1031, %r1030;
	mov.u32 	%r1032, %r1030;
	mov.u32 	%r1033, %r1030;
	mov.u32 	%r1034, %r1030;
	mov.u32 	%r1207, %r1030;
$L__BB0_79:
	mul.wide.u32 	%rd23, %r1207, 4;
	add.s64 	%rd24, %rd2, %rd23;
	ld.local.u32 	%r374, [%rd24+4];
	shl.b32 	%r375, %r1207, 5;
	mov.b32 	%r1213, 0;
$L__BB0_80:
	.pragma "nounroll";
	shr.u32 	%r835, %r374, %r1213;
	and.b32  	%r836, %r835, 1;
	setp.eq.b32 	%p44, %r836, 1;
	not.pred 	%p45, %p44;
	add.s32 	%r837, %r375, %r1213;
	mul.lo.s32 	%r838, %r837, 5;
	mul.wide.u32 	%rd25, %r838, 4;
	add.s64 	%rd9, %rd6, %rd25;
	@%p45 bra 	$L__BB0_82;
	ld.global.u32 	%r839, [%rd9];
	xor.b32  	%r1034, %r1034, %r839;
	ld.global.u32 	%r840, [%rd9+4];
	xor.b32  	%r1033, %r1033, %r840;
	ld.global.u32 	%r841, [%rd9+8];
	xor.b32  	%r1032, %r1032, %r841;
	ld.global.u32 	%r842, [%rd9+12];
	xor.b32  	%r1031, %r1031, %r842;
	ld.global.u32 	%r843, [%rd9+16];
	xor.b32  	%r1030, %r1030, %r843;
$L__BB0_82:
	and.b32  	%r845, %r835, 2;
	setp.eq.s32 	%p46, %r845, 0;
	@%p46 bra 	$L__BB0_84;
	ld.global.u32 	%r846, [%rd9+20];
	xor.b32  	%r1034, %r1034, %r846;
	ld.global.u32 	%r847, [%rd9+24];
	xor.b32  	%r1033, %r1033, %r847;
	ld.global.u32 	%r848, [%rd9+28];
	xor.b32  	%r1032, %r1032, %r848;
	ld.global.u32 	%r849, [%rd9+32];
	xor.b32  	%r1031, %r1031, %r849;
	ld.global.u32 	%r850, [%rd9+36];
	xor.b32  	%r1030, %r1030, %r850;
$L__BB0_84:
	and.b32  	%r852, %r835, 4;
	setp.eq.s32 	%p47, %r852, 0;
	@%p47 bra 	$L__BB0_86;
	ld.global.u32 	%r853, [%rd9+40];
	xor.b32  	%r1034, %r1034, %r853;
	ld.global.u32 	%r854, [%rd9+44];
	xor.b32  	%r1033, %r1033, %r854;
	ld.global.u32 	%r855, [%rd9+48];
	xor.b32  	%r1032, %r1032, %r855;
	ld.global.u32 	%r856, [%rd9+52];
	xor.b32  	%r1031, %r1031, %r856;
	ld.global.u32 	%r857, [%rd9+56];
	xor.b32  	%r1030, %r1030, %r857;
$L__BB0_86:
	and.b32  	%r859, %r835, 8;
	setp.eq.s32 	%p48, %r859, 0;
	@%p48 bra 	$L__BB0_88;
	ld.global.u32 	%r860, [%rd9+60];
	xor.b32  	%r1034, %r1034, %r860;
	ld.global.u32 	%r861, [%rd9+64];
	xor.b32  	%r1033, %r1033, %r861;
	ld.global.u32 	%r862, [%rd9+68];
	xor.b32  	%r1032, %r1032, %r862;
	ld.global.u32 	%r863, [%rd9+72];
	xor.b32  	%r1031, %r1031, %r863;
	ld.global.u32 	%r864, [%rd9+76];
	xor.b32  	%r1030, %r1030, %r864;
$L__BB0_88:
	and.b32  	%r866, %r835, 16;
	setp.eq.s32 	%p49, %r866, 0;
	@%p49 bra 	$L__BB0_90;
	ld.global.u32 	%r867, [%rd9+80];
	xor.b32  	%r1034, %r1034, %r867;
	ld.global.u32 	%r868, [%rd9+84];
	xor.b32  	%r1033, %r1033, %r868;
	ld.global.u32 	%r869, [%rd9+88];
	xor.b32  	%r1032, %r1032, %r869;
	ld.global.u32 	%r870, [%rd9+92];
	xor.b32  	%r1031, %r1031, %r870;
	ld.global.u32 	%r871, [%rd9+96];
	xor.b32  	%r1030, %r1030, %r871;
$L__BB0_90:
	and.b32  	%r873, %r835, 32;
	setp.eq.s32 	%p50, %r873, 0;
	@%p50 bra 	$L__BB0_92;
	ld.global.u32 	%r874, [%rd9+100];
	xor.b32  	%r1034, %r1034, %r874;
	ld.global.u32 	%r875, [%rd9+104];
	xor.b32  	%r1033, %r1033, %r875;
	ld.global.u32 	%r876, [%rd9+108];
	xor.b32  	%r1032, %r1032, %r876;
	ld.global.u32 	%r877, [%rd9+112];
	xor.b32  	%r1031, %r1031, %r877;
	ld.global.u32 	%r878, [%rd9+116];
	xor.b32  	%r1030, %r1030, %r878;
$L__BB0_92:
	and.b32  	%r880, %r835, 64;
	setp.eq.s32 	%p51, %r880, 0;
	@%p51 bra 	$L__BB0_94;
	ld.global.u32 	%r881, [%rd9+120];
	xor.b32  	%r1034, %r1034, %r881;
	ld.global.u32 	%r882, [%rd9+124];
	xor.b32  	%r1033, %r1033, %r882;
	ld.global.u32 	%r883, [%rd9+128];
	xor.b32  	%r1032, %r1032, %r883;
	ld.global.u32 	%r884, [%rd9+132];
	xor.b32  	%r1031, %r1031, %r884;
	ld.global.u32 	%r885, [%rd9+136];
	xor.b32  	%r1030, %r1030, %r885;
$L__BB0_94:
	and.b32  	%r887, %r835, 128;
	setp.eq.s32 	%p52, %r887, 0;
	@%p52 bra 	$L__BB0_96;
	ld.global.u32 	%r888, [%rd9+140];
	xor.b32  	%r1034, %r1034, %r888;
	ld.global.u32 	%r889, [%rd9+144];
	xor.b32  	%r1033, %r1033, %r889;
	ld.global.u32 	%r890, [%rd9+148];
	xor.b32  	%r1032, %r1032, %r890;
	ld.global.u32 	%r891, [%rd9+152];
	xor.b32  	%r1031, %r1031, %r891;
	ld.global.u32 	%r892, [%rd9+156];
	xor.b32  	%r1030, %r1030, %r892;
$L__BB0_96:
	and.b32  	%r894, %r835, 256;
	setp.eq.s32 	%p53, %r894, 0;
	@%p53 bra 	$L__BB0_98;
	ld.global.u32 	%r895, [%rd9+160];
	xor.b32  	%r1034, %r1034, %r895;
	ld.global.u32 	%r896, [%rd9+164];
	xor.b32  	%r1033, %r1033, %r896;
	ld.global.u32 	%r897, [%rd9+168];
	xor.b32  	%r1032, %r1032, %r897;
	ld.global.u32 	%r898, [%rd9+172];
	xor.b32  	%r1031, %r1031, %r898;
	ld.global.u32 	%r899, [%rd9+176];
	xor.b32  	%r1030, %r1030, %r899;
$L__BB0_98:
	and.b32  	%r901, %r835, 512;
	setp.eq.s32 	%p54, %r901, 0;
	@%p54 bra 	$L__BB0_100;
	ld.global.u32 	%r902, [%rd9+180];
	xor.b32  	%r1034, %r1034, %r902;
	ld.global.u32 	%r903, [%rd9+184];
	xor.b32  	%r1033, %r1033, %r903;
	ld.global.u32 	%r904, [%rd9+188];
	xor.b32  	%r1032, %r1032, %r904;
	ld.global.u32 	%r905, [%rd9+192];
	xor.b32  	%r1031, %r1031, %r905;
	ld.global.u32 	%r906, [%rd9+196];
	xor.b32  	%r1030, %r1030, %r906;
$L__BB0_100:
	and.b32  	%r908, %r835, 1024;
	setp.eq.s32 	%p55, %r908, 0;
	@%p55 bra 	$L__BB0_102;
	ld.global.u32 	%r909, [%rd9+200];
	xor.b32  	%r1034, %r1034, %r909;
	ld.global.u32 	%r910, [%rd9+204];
	xor.b32  	%r1033, %r1033, %r910;
	ld.global.u32 	%r911, [%rd9+208];
	xor.b32  	%r1032, %r1032, %r911;
	ld.global.u32 	%r912, [%rd9+212];
	xor.b32  	%r1031, %r1031, %r912;
	ld.global.u32 	%r913, [%rd9+216];
	xor.b32  	%r1030, %r1030, %r913;
$L__BB0_102:
	and.b32  	%r915, %r835, 2048;
	setp.eq.s32 	%p56, %r915, 0;
	@%p56 bra 	$L__BB0_104;
	ld.global.u32 	%r916, [%rd9+220];
	xor.b32  	%r1034, %r1034, %r916;
	ld.global.u32 	%r917, [%rd9+224];
	xor.b32  	%r1033, %r1033, %r917;
	ld.global.u32 	%r918, [%rd9+228];
	xor.b32  	%r1032, %r1032, %r918;
	ld.global.u32 	%r919, [%rd9+232];
	xor.b32  	%r1031, %r1031, %r919;
	ld.global.u32 	%r920, [%rd9+236];
	xor.b32  	%r1030, %r1030, %r920;
$L__BB0_104:
	and.b32  	%r922, %r835, 4096;
	setp.eq.s32 	%p57, %r922, 0;
	@%p57 bra 	$L__BB0_106;
	ld.global.u32 	%r923, [%rd9+240];
	xor.b32  	%r1034, %r1034, %r923;
	ld.global.u32 	%r924, [%rd9+244];
	xor.b32  	%r1033, %r1033, %r924;
	ld.global.u32 	%r925, [%rd9+248];
	xor.b32  	%r1032, %r1032, %r925;
	ld.global.u32 	%r926, [%rd9+252];
	xor.b32  	%r1031, %r1031, %r926;
	ld.global.u32 	%r927, [%rd9+256];
	xor.b32  	%r1030, %r1030, %r927;
$L__BB0_106:
	and.b32  	%r929, %r835, 8192;
	setp.eq.s32 	%p58, %r929, 0;
	@%p58 bra 	$L__BB0_108;
	ld.global.u32 	%r930, [%rd9+260];
	xor.b32  	%r1034, %r1034, %r930;
	ld.global.u32 	%r931, [%rd9+264];
	xor.b32  	%r1033, %r1033, %r931;
	ld.global.u32 	%r932, [%rd9+268];
	xor.b32  	%r1032, %r1032, %r932;
	ld.global.u32 	%r933, [%rd9+272];
	xor.b32  	%r1031, %r1031, %r933;
	ld.global.u32 	%r934, [%rd9+276];
	xor.b32  	%r1030, %r1030, %r934;
$L__BB0_108:
	and.b32  	%r936, %r835, 16384;
	setp.eq.s32 	%p59, %r936, 0;
	@%p59 bra 	$L__BB0_110;
	ld.global.u32 	%r937, [%rd9+280];
	xor.b32  	%r1034, %r1034, %r937;
	ld.global.u32 	%r938, [%rd9+284];
	xor.b32  	%r1033, %r1033, %r938;
	ld.global.u32 	%r939, [%rd9+288];
	xor.b32  	%r1032, %r1032, %r939;
	ld.global.u32 	%r940, [%rd9+292];
	xor.b32  	%r1031, %r1031, %r940;
	ld.global.u32 	%r941, [%rd9+296];
	xor.b32  	%r1030, %r1030, %r941;
$L__BB0_110:
	and.b32  	%r943, %r835, 32768;
	setp.eq.s32 	%p60, %r943, 0;
	@%p60 bra 	$L__BB0_112;
	ld.global.u32 	%r944, [%rd9+300];
	xor.b32  	%r1034, %r1034, %r944;
	ld.global.u32 	%r945, [%rd9+304];
	xor.b32  	%r1033, %r1033, %r945;
	ld.global.u32 	%r946, [%rd9+308];
	xor.b32  	%r1032, %r1032, %r946;
	ld.global.u32 	%r947, [%rd9+312];
	xor.b32  	%r1031, %r1031, %r947;
	ld.global.u32 	%r948, [%rd9+316];
	xor.b32  	%r1030, %r1030, %r948;
$L__BB0_112:
	add.s32 	%r1213, %r1213, 16;
	setp.ne.s32 	%p61, %r1213, 32;
	@%p61 bra 	$L__BB0_80;
	mad.lo.s32 	%r949, %r1207, -31, %r375;
	add.s32 	%r1207, %r949, 1;
	setp.ne.s32 	%p62, %r1207, 5;
	@%p62 bra 	$L__BB0_79;
	st.local.u32 	[%rd2+4], %r1034;
	st.local.v2.u32 	[%rd2+8], {%r1033, %r1032};
	st.local.v2.u32 	[%rd2+16], {%r1031, %r1030};
$L__BB0_115:
	shr.u64 	%rd32, %rd4, 2;
	add.s32 	%r1017, %r1017, 1;
	setp.gt.u64 	%p63, %rd4, 3;
	@%p63 bra 	$L__BB0_3;
$L__BB0_116:
	setp.lt.s32 	%p64, %r588, 1;
	@%p64 bra 	$L__BB0_125;
	mul.lo.s32 	%r555, %r588, %r1;
	and.b32  	%r556, %r588, 3;
	setp.lt.u32 	%p65, %r588, 4;
	mov.b32 	%r1321, 0;
	@%p65 bra 	$L__BB0_120;
	and.b32  	%r1321, %r588, 2147483644;
	mul.lo.s32 	%r951, %r3, 1703105765;
	sub.s32 	%r952, %r2, %r951;
	add.s32 	%r1306, %r952, 8064989;
	neg.s32 	%r1305, %r1321;
	add.s64 	%rd11, %rd1, 8;
	mov.u32 	%r1304, %r555;
	mov.u32 	%r1309, %r1032;
	mov.u32 	%r1310, %r1033;
	mov.u32 	%r1311, %r1034;
$L__BB0_119:
	.pragma "nounroll";
	mov.u32 	%r1034, %r1030;
	mov.u32 	%r1318, %r1306;
	mul.wide.s32 	%rd26, %r1304, 4;
	add.s64 	%rd27, %rd11, %rd26;
	shr.u32 	%r953, %r1311, 2;
	xor.b32  	%r954, %r953, %r1311;
	shl.b32 	%r955, %r1034, 4;
	shl.b32 	%r956, %r954, 1;
	xor.b32  	%r957, %r956, %r955;
	xor.b32  	%r958, %r957, %r954;
	xor.b32  	%r1033, %r958, %r1034;
	add.s32 	%r959, %r1318, %r1033;
	add.s32 	%r960, %r959, -1087311;
	cvt.rn.f32.u32 	%f1, %r960;
	fma.rn.f32 	%f2, %f1, 0f2F800000, 0f2F000000;
	mul.f32 	%f3, %f2, 0f42C80000;
	st.global.f32 	[%rd27+-8], %f3;
	shr.u32 	%r961, %r1310, 2;
	xor.b32  	%r962, %r961, %r1310;
	shl.b32 	%r963, %r1033, 4;
	shl.b32 	%r964, %r962, 1;
	xor.b32  	%r965, %r964, %r963;
	xor.b32  	%r966, %r965, %r962;
	xor.b32  	%r1032, %r966, %r1033;
	add.s32 	%r967, %r1318, %r1032;
	add.s32 	%r968, %r967, -724874;
	cvt.rn.f32.u32 	%f4, %r968;
	fma.rn.f32 	%f5, %f4, 0f2F800000, 0f2F000000;
	mul.f32 	%f6, %f5, 0f42C80000;
	st.global.f32 	[%rd27+-4], %f6;
	shr.u32 	%r969, %r1309, 2;
	xor.b32  	%r970, %r969, %r1309;
	shl.b32 	%r971, %r1032, 4;
	shl.b32 	%r972, %r970, 1;
	xor.b32  	%r973, %r972, %r971;
	xor.b32  	%r974, %r973, %r970;
	xor.b32  	%r570, %r974, %r1032;
	add.s32 	%r975, %r1318, %r570;
	add.s32 	%r976, %r975, -362437;
	cvt.rn.f32.u32 	%f7, %r976;
	fma.rn.f32 	%f8, %f7, 0f2F800000, 0f2F000000;
	mul.f32 	%f9, %f8, 0f42C80000;
	st.global.f32 	[%rd27], %f9;
	shr.u32 	%r977, %r1031, 2;
	xor.b32  	%r978, %r977, %r1031;
	shl.b32 	%r979, %r570, 4;
	shl.b32 	%r980, %r978, 1;
	xor.b32  	%r981, %r980, %r979;
	xor.b32  	%r982, %r981, %r978;
	xor.b32  	%r1030, %r982, %r570;
	add.s32 	%r983, %r1318, %r1030;
	cvt.rn.f32.u32 	%f10, %r983;
	fma.rn.f32 	%f11, %f10, 0f2F800000, 0f2F000000;
	mul.f32 	%f12, %f11, 0f42C80000;
	st.global.f32 	[%rd27+4], %f12;
	add.s32 	%r1306, %r1318, 1449748;
	add.s32 	%r1305, %r1305, 4;
	add.s32 	%r1304, %r1304, 4;
	setp.ne.s32 	%p66, %r1305, 0;
	mov.u32 	%r1031, %r570;
	mov.u32 	%r1309, %r1032;
	mov.u32 	%r1310, %r1033;
	mov.u32 	%r1311, %r1034;
	@%p66 bra 	$L__BB0_119;
$L__BB0_120:
	setp.eq.s32 	%p67, %r556, 0;
	@%p67 bra 	$L__BB0_125;
	setp.eq.s32 	%p68, %r556, 1;
	@%p68 bra 	$L__BB0_123;
	shr.u32 	%r984, %r1034, 2;
	xor.b32  	%r985, %r984, %r1034;
	shl.b32 	%r986, %r1030, 4;
	shl.b32 	%r987, %r985, 1;
	xor.b32  	%r988, %r987, %r986;
	xor.b32  	%r989, %r988, %r985;
	xor.b32  	%r990, %r989, %r1030;
	add.s32 	%r991, %r1318, %r990;
	add.s32 	%r992, %r991, 362437;
	cvt.rn.f32.u32 	%f13, %r992;
	fma.rn.f32 	%f14, %f13, 0f2F800000, 0f2F000000;
	mul.f32 	%f15, %f14, 0f42C80000;
	add.s32 	%r993, %r1321, %r555;
	mul.wide.s32 	%rd28, %r993, 4;
	add.s64 	%rd29, %rd1, %rd28;
	st.global.f32 	[%rd29], %f15;
	shr.u32 	%r994, %r1033, 2;
	xor.b32  	%r995, %r994, %r1033;
	shl.b32 	%r996, %r990, 4;
	shl.b32 	%r997, %r995, 1;
	xor.b32  	%r998, %r997, %r996;
	xor.b32  	%r999, %r998, %r995;
	xor.b32  	%r1030, %r999, %r990;
	add.s32 	%r1318, %r1318, 724874;
	add.s32 	%r1000, %r1030, %r1318;
	cvt.rn.f32.u32 	%f16, %r1000;
	fma.rn.f32 	%f17, %f16, 0f2F800000, 0f2F000000;
	mul.f32 	%f18, %f17, 0f42C80000;
	st.global.f32 	[%rd29+4], %f18;
	add.s32 	%r1321, %r1321, 2;
	mov.u32 	%r1034, %r1032;
$L__BB0_123:
	and.b32  	%r1001, %r588, 1;
	setp.eq.b32 	%p69, %r1001, 1;
	not.pred 	%p70, %p69;
	@%p70 bra 	$L__BB0_125;
	shr.u32 	%r1002, %r1034, 2;
	xor.b32  	%r1003, %r1002, %r1034;
	shl.b32 	%r1004, %r1030, 4;
	shl.b32 	%r1005, %r1003, 1;
	xor.b32  	%r1006, %r1005, %r1004;
	xor.b32  	%r1007, %r1006, %r1003;
	xor.b32  	%r1008, %r1007, %r1030;
	add.s32 	%r1009, %r1318, %r1008;
	add.s32 	%r1010, %r1009, 362437;
	cvt.rn.f32.u32 	%f19, %r1010;
	fma.rn.f32 	%f20, %f19, 0f2F800000, 0f2F000000;
	mul.f32 	%f21, %f20, 0f42C80000;
	add.s32 	%r1011, %r1321, %r555;
	mul.wide.s32 	%rd30, %r1011, 4;
	add.s64 	%rd31, %rd1, %rd30;
	st.global.f32 	[%rd31], %f21;
$L__BB0_125:
	ret;

}


// ===== COMPILED SASS (sm_100) =====

	.target	sm_100

	.elftype	@"ET_EXEC"


//--------------------- .note.nv.tkinfo           --------------------------
	.section	.note.nv.tkinfo,"",@"SHT_NOTE"
	.sectionflags	@"SHF_NOTE_NV_TKINFO"
	.tkinfo
        /*0018*/ 	.word	0x00000002
        /*0030*/ 	.string	""
        /*0030*/ 	.string	"ptxas"
        /*0030*/ 	.string	"Cuda compilation tools, release 13.0, V13.0.88"
        /*0030*/ 	.string	"Build cuda_13.0.r13.0/compiler.36424714_0"
        /*0030*/ 	.string	"-arch sm_100 -m 64 "



//--------------------- .note.nv.cuinfo           --------------------------
	.section	.note.nv.cuinfo,"",@"SHT_NOTE"
	.sectionflags	@"SHF_NOTE_NV_CUINFO"
        /*0018*/ 	.short	0x0002
        /*001a*/ 	.short	0x0064
        /*001c*/ 	.short	0x0082
	.zero		2


//--------------------- .nv.info                  --------------------------
	.section	.nv.info,"",@"SHT_CUDA_INFO"
	.align	4


	//----- nvinfo : EIATTR_REGCOUNT
	.align		4
        /*0000*/ 	.byte	0x04, 0x2f
        /*0002*/ 	.short	(.L_10 - .L_9)
	.align		4
.L_9:
        /*0004*/ 	.word	index@(_Z15generate_pointsPfii)
        /*0008*/ 	.word	0x0000001f


	//----- nvinfo : EIATTR_FRAME_SIZE
	.align		4
.L_10:
        /*000c*/ 	.byte	0x04, 0x11
        /*000e*/ 	.short	(.L_12 - .L_11)
	.align		4
.L_11:
        /*0010*/ 	.word	index@(_Z15generate_pointsPfii)
        /*0014*/ 	.word	0x00000030


	//----- nvinfo : EIATTR_MIN_STACK_SIZE
	.align		4
.L_12:
        /*0018*/ 	.byte	0x04, 0x12
        /*001a*/ 	.short	(.L_14 - .L_13)
	.align		4
.L_13:
        /*001c*/ 	.word	index@(_Z15generate_pointsPfii)
        /*0020*/ 	.word	0x00000030
.L_14:


//--------------------- .nv.compat                --------------------------
	.section	.nv.compat,"",@"SHT_CUDA_COMPAT_INFO"
	.align	4
        /*0000*/ 	.byte	0x02, 0x09, 0x00, 0x00, 0x02, 0x02, 0x01, 0x00, 0x02, 0x05, 0x05, 0x00, 0x03, 0x07, 0x01, 0x01
        /*0010*/ 	.byte	0x02, 0x03, 0x00, 0x00, 0x02, 0x06, 0x01, 0x00, 0x04, 0x0b, 0x08, 0x00, 0x09, 0x00, 0x00, 0x00
        /*0020*/ 	.byte	0x00, 0x00, 0x00, 0x00


//--------------------- .nv.info._Z15generate_pointsPfii --------------------------
	.section	.nv.info._Z15generate_pointsPfii,"",@"SHT_CUDA_INFO"
	.sectionflags	@""
	.align	4


	//----- nvinfo : EIATTR_CUDA_API_VERSION
	.align		4
        /*0000*/ 	.byte	0x04, 0x37
        /*0002*/ 	.short	(.L_16 - .L_15)
.L_15:
        /*0004*/ 	.word	0x00000082


	//----- nvinfo : EIATTR_KPARAM_INFO
	.align		4
.L_16:
        /*0008*/ 	.byte	0x04, 0x17
        /*000a*/ 	.short	(.L_18 - .L_17)
.L_17:
        /*000c*/ 	.word	0x00000000
        /*0010*/ 	.short	0x0002
        /*0012*/ 	.short	0x000c
        /*0014*/ 	.byte	0x00, 0xf0, 0x11, 0x00


	//----- nvinfo : EIATTR_KPARAM_INFO
	.align		4
.L_18:
        /*0018*/ 	.byte	0x04, 0x17
        /*001a*/ 	.short	(.L_20 - .L_19)
.L_19:
        /*001c*/ 	.word	0x00000000
        /*0020*/ 	.short	0x0001
        /*0022*/ 	.short	0x0008
        /*0024*/ 	.byte	0x00, 0xf0, 0x11, 0x00


	//----- nvinfo : EIATTR_KPARAM_INFO
	.align		4
.L_20:
        /*0028*/ 	.byte	0x04, 0x17
        /*002a*/ 	.short	(.L_22 - .L_21)
.L_21:
        /*002c*/ 	.word	0x00000000
        /*0030*/ 	.short	0x0000
        /*0032*/ 	.short	0x0000
        /*0034*/ 	.byte	0x00, 0xf5, 0x21, 0x00


	//----- nvinfo : EIATTR_SPARSE_MMA_MASK
	.align		4
.L_22:
        /*0038*/ 	.byte	0x03, 0x50
        /*003a*/ 	.short	0x0000


	//----- nvinfo : EIATTR_MAXREG_COUNT
	.align		4
        /*003c*/ 	.byte	0x03, 0x1b
        /*003e*/ 	.short	0x00ff


	//----- nvinfo : EIATTR_MERCURY_ISA_VERSION
	.align		4
        /*0040*/ 	.byte	0x03, 0x5f
        /*0042*/ 	.short	0x0101


	//----- nvinfo : EIATTR_VRC_CTA_INIT_COUNT
	.align		4
        /*0044*/ 	.byte	0x02, 0x4a
	.zero		1
	.zero		1


	//----- nvinfo : EIATTR_EXIT_INSTR_OFFSETS
	.align		4
        /*0048*/ 	.byte	0x04, 0x1c
        /*004a*/ 	.short	(.L_24 - .L_23)


	//   ....[0]....
.L_23:
        /*004c*/ 	.word	0x00000080


	//   ....[1]....
        /*0050*/ 	.word	0x000026e0


	//   ....[2]....
        /*0054*/ 	.word	0x00002bc0


	//   ....[3]....
        /*0058*/ 	.word	0x00002de0


	//   ....[4]....
        /*005c*/ 	.word	0x00002ee0


	//----- nvinfo : EIATTR_CRS_STACK_SIZE
	.align		4
.L_24:
        /*0060*/ 	.byte	0x04, 0x1e
        /*0062*/ 	.short	(.L_26 - .L_25)
.L_25:
        /*0064*/ 	.word	0x00000000


	//----- nvinfo : EIATTR_CBANK_PARAM_SIZE
	.align		4
.L_26:
        /*0068*/ 	.byte	0x03, 0x19
        /*006a*/ 	.short	0x0010


	//----- nvinfo : EIATTR_PARAM_CBANK
	.align		4
        /*006c*/ 	.byte	0x04, 0x0a
        /*006e*/ 	.short	(.L_28 - .L_27)
	.align		4
.L_27:
        /*0070*/ 	.word	index@(.nv.constant0._Z15generate_pointsPfii)
        /*0074*/ 	.short	0x0380
        /*0076*/ 	.short	0x0010


	//----- nvinfo : EIATTR_SW_WAR
	.align		4
.L_28:
        /*0078*/ 	.byte	0x04, 0x36
        /*007a*/ 	.short	(.L_30 - .L_29)
.L_29:
        /*007c*/ 	.word	0x00000008
.L_30:


//--------------------- .nv.callgraph             --------------------------
	.section	.nv.callgraph,"",@"SHT_CUDA_CALLGRAPH"
	.align	4
	.sectionentsize	8
	.align		4
        /*0000*/ 	.word	0x00000000
	.align		4
        /*0004*/ 	.word	0xffffffff
	.align		4
        /*0008*/ 	.word	0x00000000
	.align		4
        /*000c*/ 	.word	0xfffffffe
	.align		4
        /*0010*/ 	.word	0x00000000
	.align		4
        /*0014*/ 	.word	0xfffffffd
	.align		4
        /*0018*/ 	.word	0x00000000
	.align		4
        /*001c*/ 	.word	0xfffffffc


//--------------------- .nv.constant4             --------------------------
	.section	.nv.constant4,"a",@progbits
	.align	8
	.align		8
.nv.constant4:
        /*0000*/ 	.dword	precalc_xorwow_matrix
	.align		8
        /*0008*/ 	.dword	precalc_xorwow_offset_matrix
	.align		8
        /*0010*/ 	.dword	mrg32k3aM1
	.align		8
        /*0018*/ 	.dword	mrg32k3aM2
	.align		8
        /*0020*/ 	.dword	mrg32k3aM1SubSeq
	.align		8
        /*0028*/ 	.dword	mrg32k3aM2SubSeq
	.align		8
        /*0030*/ 	.dword	mrg32k3aM1Seq
	.align		8
        /*0038*/ 	.dword	mrg32k3aM2Seq


//--------------------- .nv.constant3             --------------------------
	.section	.nv.constant3,"a",@progbits
	.align	8
.nv.constant3:
	.type		__cr_lgamma_table,@object
	.size		__cr_lgamma_table,(.L_8 - __cr_lgamma_table)
__cr_lgamma_table:
        /*0000*/ 	.byte	0x00, 0x00, 0x00, 0x00, 0x00, 0x00, 0x00, 0x00, 0x00, 0x00, 0x00, 0x00, 0x00, 0x00, 0x00, 0x00
        /*0010*/ 	.byte	0xef, 0x39, 0xfa, 0xfe, 0x42, 0x2e, 0xe6, 0x3f, 0x02, 0x20, 0x2a, 0xfa, 0x0b, 0xab, 0xfc, 0x3f
        /*0020*/ 	.byte	0xf9, 0x2c, 0x92, 0x7c, 0xa7, 0x6c, 0x09, 0x40, 0xc9, 0x79, 0x44, 0x3c, 0x64, 0x26, 0x13, 0x40
        /*0030*/ 	.byte	0xca, 0x01, 0xcf, 0x3a, 0x27, 0x51, 0x1a, 0x40, 0x30, 0xcc, 0x2d, 0xf3, 0xe1, 0x0c, 0x21, 0x40
        /*0040*/ 	.byte	0x0d, 0xb7, 0xfc, 0x82, 0x8e, 0x35, 0x25, 0x40
.L_8:


//--------------------- .text._Z15generate_pointsPfii --------------------------
	.section	.text._Z15generate_pointsPfii,"ax",@progbits
	.align	128
        .global         _Z15generate_pointsPfii
        .type           _Z15generate_pointsPfii,@function
        .size           _Z15generate_pointsPfii,(.L_x_15 - _Z15generate_pointsPfii)
        .other          _Z15generate_pointsPfii,@"STO_CUDA_ENTRY STV_DEFAULT"
_Z15generate_pointsPfii:
.text._Z15generate_pointsPfii:
[----:B------:R-:W0:Y:S01]  /*0000*/  LDC R1, c[0x0][0x37c] ;  /* 0x0000df00ff017b82 */ /* 0x000e220000000800 */
[----:B------:R-:W1:Y:S07]  /*0010*/  S2R R3, SR_TID.X ;  /* 0x0000000000037919 */ /* 0x000e6e0000002100 */
[----:B------:R-:W1:Y:S01]  /*0020*/  S2UR UR4, SR_CTAID.X ;  /* 0x00000000000479c3 */ /* 0x000e620000002500 */
[----:B------:R-:W2:Y:S01]  /*0030*/  LDCU UR5, c[0x0][0x388] ;  /* 0x00007100ff0577ac */ /* 0x000ea20008000800 */
[----:B0-----:R-:W-:-:S06]  /*0040*/  VIADD R1, R1, 0xffffffd0 ;  /* 0xffffffd001017836 */ /* 0x001fcc0000000000 */
[----:B------:R-:W1:Y:S02]  /*0050*/  LDC R16, c[0x0][0x360] ;  /* 0x0000d800ff107b82 */ /* 0x000e640000000800 */
[----:B-1----:R-:W-:-:S05]  /*0060*/  IMAD R16, R16, UR4, R3 ;  /* 0x0000000410107c24 */ /* 0x002fca000f8e0203 */
[----:B--2---:R-:W-:-:S13]  /*0070*/  ISETP.GE.AND P0, PT, R16, UR5, PT ;  /* 0x0000000510007c0c */ /* 0x004fda000bf06270 */
[----:B------:R-:W-:Y:S05]  /*0080*/  @P0 EXIT ;  /* 0x000000000000094d */ /* 0x000fea0003800000 */
[----:B------:R-:W-:-:S06]  /*0090*/  CS2R R2, SR_CLOCKLO ;  /* 0x0000000000027805 */ /* 0x000fcc0000015000 */
[----:B------:R-:W-:Y:S01]  /*00a0*/  LOP3.LUT R0, R2, 0xaad26b49, RZ, 0x3c, !PT ;  /* 0xaad26b4902007812 */ /* 0x000fe200078e3cff */
[----:B------:R-:W0:Y:S01]  /*00b0*/  LDCU.64 UR6, c[0x0][0x358] ;  /* 0x00006b00ff0677ac */ /* 0x000e220008000a00 */
[----:B------:R-:W-:Y:S01]  /*00c0*/  LOP3.LUT R13, R3, 0xf7dcefdd, RZ, 0x3c, !PT ;  /* 0xf7dcefdd030d7812 */ /* 0x000fe200078e3cff */
[----:B------:R-:W-:Y:S01]  /*00d0*/  BSSY.RECONVERGENT B0, `(.L_x_0) ;  /* 0x000025e000007945 */ /* 0x000fe20003800200 */
[----:B------:R-:W-:Y:S01]  /*00e0*/  ISETP.NE.AND P0, PT, R16, RZ, PT ;  /* 0x000000ff1000720c */ /* 0x000fe20003f05270 */
[----:B------:R-:W-:Y:S02]  /*00f0*/  IMAD R0, R0, 0x4182bed5, RZ ;  /* 0x4182bed500007824 */ /* 0x000fe400078e02ff */
[----:B------:R-:W-:Y:S02]  /*0100*/  IMAD R3, R13, -0x658354e5, RZ ;  /* 0x9a7cab1b0d037824 */ /* 0x000fe400078e02ff */
[C---:B------:R-:W-:Y:S01]  /*0110*/  VIADD R7, R0.reuse, 0x75bcd15 ;  /* 0x075bcd1500077836 */ /* 0x040fe20000000000 */
[C---:B------:R-:W-:Y:S01]  /*0120*/  LOP3.LUT R4, R0.reuse, 0x159a55e5, RZ, 0x3c, !PT ;  /* 0x159a55e500047812 */ /* 0x040fe200078e3cff */
[----:B------:R-:W-:Y:S01]  /*0130*/  VIADD R5, R3, 0x1f123bb5 ;  /* 0x1f123bb503057836 */ /* 0x000fe20000000000 */
[----:B------:R-:W-:-:S02]  /*0140*/  IADD3 R6, PT, PT, R0, 0x64f0c9, R3 ;  /* 0x0064f0c900067810 */ /* 0x000fc40007ffe003 */
[----:B------:R-:W-:Y:S01]  /*0150*/  LOP3.LUT R2, R3, 0x5491333, RZ, 0x3c, !PT ;  /* 0x0549133303027812 */ /* 0x000fe200078e3cff */
[----:B------:R-:W-:Y:S01]  /*0160*/  VIADD R3, R0, 0x583f19 ;  /* 0x00583f1900037836 */ /* 0x000fe20000000000 */
[----:B------:R1:W-:Y:S04]  /*0170*/  STL.64 [R1+0x8], R4 ;  /* 0x0000080401007387 */ /* 0x0003e80000100a00 */
[----:B------:R1:W-:Y:S04]  /*0180*/  STL.64 [R1], R6 ;  /* 0x0000000601007387 */ /* 0x0003e80000100a00 */
[----:B------:R1:W-:Y:S01]  /*0190*/  STL.64 [R1+0x10], R2 ;  /* 0x0000100201007387 */ /* 0x0003e20000100a00 */
[----:B0-----:R-:W-:Y:S05]  /*01a0*/  @!P0 BRA `(.L_x_1) ;  /* 0x0000002400408947 */ /* 0x001fea0003800000 */
[--C-:B------:R-:W-:Y:S01]  /*01b0*/  SHF.R.S32.HI R15, RZ, 0x1f, R16.reuse ;  /* 0x0000001fff0f7819 */ /* 0x100fe20000011410 */
[----:B------:R-:W-:Y:S02]  /*01c0*/  IMAD.MOV.U32 R14, RZ, RZ, R16 ;  /* 0x000000ffff0e7224 */ /* 0x000fe400078e0010 */
[----:B------:R-:W-:-:S07]  /*01d0*/  IMAD.MOV.U32 R12, RZ, RZ, RZ ;  /* 0x000000ffff0c7224 */ /* 0x000fce00078e00ff */
.L_x_10:
[----:B------:R-:W-:Y:S01]  /*01e0*/  LOP3.LUT R20, R14, 0x3, RZ, 0xc0, !PT ;  /* 0x000000030e147812 */ /* 0x000fe200078ec0ff */
[----:B------:R-:W-:Y:S03]  /*01f0*/  BSSY.RECONVERGENT B1, `(.L_x_2) ;  /* 0x0000245000017945 */ /* 0x000fe60003800200 */
[----:B------:R-:W-:-:S04]  /*0200*/  ISETP.NE.U32.AND P0, PT, R20, RZ, PT ;  /* 0x000000ff1400720c */ /* 0x000fc80003f05070 */
[----:B------:R-:W-:-:S13]  /*0210*/  ISETP.NE.AND.EX P0, PT, RZ, RZ, PT, P0 ;  /* 0x000000ffff00720c */ /* 0x000fda0003f05300 */
[----:B0-23--:R-:W-:Y:S05]  /*0220*/  @!P0 BRA `(.L_x_3) ;  /* 0x0000002400048947 */ /* 0x00dfea0003800000 */
[----:B------:R-:W0:Y:S01]  /*0230*/  LDC.64 R8, c[0x4][RZ] ;  /* 0x01000000ff087b82 */ /* 0x000e220000000a00 */
[----:B------:R-:W-:Y:S01]  /*0240*/  IMAD.MOV.U32 R18, RZ, RZ, RZ ;  /* 0x000000ffff127224 */ /* 0x000fe200078e00ff */
[----:B-1----:R-:W-:Y:S02]  /*0250*/  CS2R R2, SRZ ;  /* 0x0000000000027805 */ /* 0x002fe4000001ff00 */
[----:B------:R-:W-:Y:S01]  /*0260*/  CS2R R4, SRZ ;  /* 0x0000000000047805 */ /* 0x000fe2000001ff00 */
[----:B------:R-:W-:Y:S02]  /*0270*/  IMAD.MOV.U32 R7, RZ, RZ, RZ ;  /* 0x000000ffff077224 */ /* 0x000fe400078e00ff */
[----:B0-----:R-:W-:-:S07]  /*0280*/  IMAD.WIDE.U32 R8, R12, 0xc80, R8 ;  /* 0x00000c800c087825 */ /* 0x001fce00078e0008 */
.L_x_5:
[----:B------:R-:W-:-:S06]  /*0290*/  IMAD R17, R18, 0x4, R1 ;  /* 0x0000000412117824 */ /* 0x000fcc00078e0201 */
[----:B------:R-:W5:Y:S01]  /*02a0*/  LDL R17, [R17+0x4] ;  /* 0x0000040011117983 */ /* 0x000f620000100800 */
[----:B------:R-:W-:Y:S01]  /*02b0*/  IMAD.SHL.U32 R19, R18, 0x20, RZ ;  /* 0x0000002012137824 */ /* 0x000fe200078e00ff */
[----:B------:R-:W-:-:S06]  /*02c0*/  UMOV UR4, URZ ;  /* 0x000000ff00047c82 */ /* 0x000fcc0008000000 */
.L_x_4:
[----:B-----5:R-:W-:Y:S01]  /*02d0*/  SHF.R.U32.HI R23, RZ, UR4, R17 ;  /* 0x00000004ff177c19 */ /* 0x020fe20008011611 */
[----:B------:R-:W-:-:S03]  /*02e0*/  VIADD R10, R19, UR4 ;  /* 0x00000004130a7c36 */ /* 0x000fc60008000000 */
[----:B------:R-:W-:-:S04]  /*02f0*/  LOP3.LUT R11, R23, 0x1, RZ, 0xc0, !PT ;  /* 0x00000001170b7812 */ /* 0x000fc800078ec0ff */
[----:B------:R-:W-:Y:S01]  /*0300*/  ISETP.NE.U32.AND P0, PT, R11, 0x1, PT ;  /* 0x000000010b00780c */ /* 0x000fe20003f05070 */
[----:B------:R-:W-:-:S03]  /*0310*/  IMAD R11, R10, 0x5, RZ ;  /* 0x000000050a0b7824 */ /* 0x000fc600078e02ff */
[----:B------:R-:W-:Y:S01]  /*0320*/  R2P PR, R23, 0x7e ;  /* 0x0000007e17007804 */ /* 0x000fe20000000000 */
[----:B------:R-:W-:-:S08]  /*0330*/  IMAD.WIDE.U32 R10, R11, 0x4, R8 ;  /* 0x000000040b0a7825 */ /* 0x000fd000078e0008 */
[----:B------:R-:W2:Y:S04]  /*0340*/  @!P0 LDG.E R22, desc[UR6][R10.64+0x10] ;  /* 0x000010060a168981 */ /* 0x000ea8000c1e1900 */
[----:B------:R-:W3:Y:S04]  /*0350*/  @P1 LDG.E R24, desc[UR6][R10.64+0x24] ;  /* 0x000024060a181981 */ /* 0x000ee8000c1e1900 */
[----:B------:R-:W4:Y:S04]  /*0360*/  @P2 LDG.E R26, desc[UR6][R10.64+0x38] ;  /* 0x000038060a1a2981 */ /* 0x000f28000c1e1900 */
[----:B------:R-:W4:Y:S04]  /*0370*/  @P3 LDG.E R28, desc[UR6][R10.64+0x4c] ;  /* 0x00004c060a1c3981 */ /* 0x000f28000c1e1900 */
[----:B------:R-:W4:Y:S04]  /*0380*/  @!P0 LDG.E R21, desc[UR6][R10.64+0x4] ;  /* 0x000004060a158981 */ /* 0x000f28000c1e1900 */
[----:B------:R-:W4:Y:S01]  /*0390*/  @P1 LDG.E R25, desc[UR6][R10.64+0x20] ;  /* 0x000020060a191981 */ /* 0x000f22000c1e1900 */
[----:B--2---:R-:W-:-:S03]  /*03a0*/  @!P0 LOP3.LUT R3, R3, R22, RZ, 0x3c, !PT ;  /* 0x0000001603038212 */ /* 0x004fc600078e3cff */
[----:B------:R-:W2:Y:S01]  /*03b0*/  @!P0 LDG.E R22, desc[UR6][R10.64] ;  /* 0x000000060a168981 */ /* 0x000ea2000c1e1900 */
[----:B---3--:R-:W-:-:S03]  /*03c0*/  @P1 LOP3.LUT R3, R3, R24, RZ, 0x3c, !PT ;  /* 0x0000001803031212 */ /* 0x008fc600078e3cff */
[----:B------:R-:W3:Y:S01]  /*03d0*/  @P4 LDG.E R24, desc[UR6][R10.64+0x60] ;  /* 0x000060060a184981 */ /* 0x000ee2000c1e1900 */
[----:B----4-:R-:W-:-:S03]  /*03e0*/  @P2 LOP3.LUT R3, R3, R26, RZ, 0x3c, !PT ;  /* 0x0000001a03032212 */ /* 0x010fc600078e3cff */
[----:B------:R-:W4:Y:S01]  /*03f0*/  @P5 LDG.E R26, desc[UR6][R10.64+0x74] ;  /* 0x000074060a1a5981 */ /* 0x000f22000c1e1900 */
[----:B------:R-:W-:Y:S02]  /*0400*/  @P3 LOP3.LUT R3, R3, R28, RZ, 0x3c, !PT ;  /* 0x0000001c03033212 */ /* 0x000fe400078e3cff */
[----:B------:R-:W-:Y:S02]  /*0410*/  @!P0 LOP3.LUT R4, R4, R21, RZ, 0x3c, !PT ;  /* 0x0000001504048212 */ /* 0x000fe400078e3cff */
[----:B------:R-:W4:Y:S01]  /*0420*/  @!P0 LDG.E R21, desc[UR6][R10.64+0xc] ;  /* 0x00000c060a158981 */ /* 0x000f22000c1e1900 */
[----:B--2---:R-:W-:-:S03]  /*0430*/  @!P0 LOP3.LUT R7, R7, R22, RZ, 0x3c, !PT ;  /* 0x0000001607078212 */ /* 0x004fc600078e3cff */
[----:B------:R-:W2:Y:S01]  /*0440*/  @!P0 LDG.E R22, desc[UR6][R10.64+0x8] ;  /* 0x000008060a168981 */ /* 0x000ea2000c1e1900 */
[----:B---3--:R-:W-:-:S03]  /*0450*/  @P4 LOP3.LUT R3, R3, R24, RZ, 0x3c, !PT ;  /* 0x0000001803034212 */ /* 0x008fc600078e3cff */
[----:B------:R-:W3:Y:S01]  /*0460*/  @P1 LDG.E R24, desc[UR6][R10.64+0x14] ;  /* 0x000014060a181981 */ /* 0x000ee2000c1e1900 */
[----:B----4-:R-:W-:-:S03]  /*0470*/  @!P0 LOP3.LUT R2, R2, R21, RZ, 0x3c, !PT ;  /* 0x0000001502028212 */ /* 0x010fc600078e3cff */
[----:B------:R-:W4:Y:S01]  /*0480*/  @P1 LDG.E R21, desc[UR6][R10.64+0x18] ;  /* 0x000018060a151981 */ /* 0x000f22000c1e1900 */
[----:B--2---:R-:W-:-:S03]  /*0490*/  @!P0 LOP3.LUT R5, R5, R22, RZ, 0x3c, !PT ;  /* 0x0000001605058212 */ /* 0x004fc600078e3cff */
[----:B------:R-:W2:Y:S01]  /*04a0*/  @P1 LDG.E R22, desc[UR6][R10.64+0x1c] ;  /* 0x00001c060a161981 */ /* 0x000ea2000c1e1900 */
[----:B---3--:R-:W-:-:S03]  /*04b0*/  @P1 LOP3.LUT R7, R7, R24, RZ, 0x3c, !PT ;  /* 0x0000001807071212 */ /* 0x008fc600078e3cff */
[----:B------:R-:W3:Y:S01]  /*04c0*/  @P2 LDG.E R24, desc[UR6][R10.64+0x28] ;  /* 0x000028060a182981 */ /* 0x000ee2000c1e1900 */
[----:B------:R-:W-:-:S03]  /*04d0*/  @P1 LOP3.LUT R2, R2, R25, RZ, 0x3c, !PT ;  /* 0x0000001902021212 */ /* 0x000fc600078e3cff */
[----:B------:R-:W3:Y:S01]  /*04e0*/  @P2 LDG.E R25, desc[UR6][R10.64+0x34] ;  /* 0x000034060a192981 */ /* 0x000ee2000c1e1900 */
[----:B----4-:R-:W-:-:S03]  /*04f0*/  @P1 LOP3.LUT R4, R4, R21, RZ, 0x3c, !PT ;  /* 0x0000001504041212 */ /* 0x010fc600078e3cff */
[----:B------:R-:W4:Y:S01]  /*0500*/  @P2 LDG.E R21, desc[UR6][R10.64+0x2c] ;  /* 0x00002c060a152981 */ /* 0x000f22000c1e1900 */
[----:B--2---:R-:W-:-:S03]  /*0510*/  @P1 LOP3.LUT R5, R5, R22, RZ, 0x3c, !PT ;  /* 0x0000001605051212 */ /* 0x004fc600078e3cff */
        /* <DEDUP_REMOVED lines=27> */
[----:B------:R-:W-:Y:S02]  /*06d0*/  LOP3.LUT P0, RZ, R23, 0x80, RZ, 0xc0, !PT ;  /* 0x0000008017ff7812 */ /* 0x000fe4000780c0ff */
[----:B------:R-:W-:Y:S02]  /*06e0*/  @P5 LOP3.LUT R2, R2, R25, RZ, 0x3c, !PT ;  /* 0x0000001902025212 */ /* 0x000fe400078e3cff */
        /* <DEDUP_REMOVED lines=17> */
[----:B------:R-:W-:Y:S02]  /*0800*/  @P6 LOP3.LUT R3, R3, R26, RZ, 0x3c, !PT ;  /* 0x0000001a03036212 */ /* 0x000fe400078e3cff */
[----:B------:R-:W-:Y:S02]  /*0810*/  @P0 LOP3.LUT R2, R2, R25, RZ, 0x3c, !PT ;  /* 0x0000001902020212 */ /* 0x000fe400078e3cff */
[----:B----4-:R-:W-:Y:S02]  /*0820*/  @P0 LOP3.LUT R4, R4, R21, RZ, 0x3c, !PT ;  /* 0x0000001504040212 */ /* 0x010fe400078e3cff */
[----:B--2---:R-:W-:Y:S02]  /*0830*/  @P0 LOP3.LUT R5, R5, R22, RZ, 0x3c, !PT ;  /* 0x0000001605050212 */ /* 0x004fe400078e3cff */
[----:B---3--:R-:W-:Y:S02]  /*0840*/  @P0 LOP3.LUT R3, R3, R24, RZ, 0x3c, !PT ;  /* 0x0000001803030212 */ /* 0x008fe400078e3cff */
[----:B------:R-:W-:-:S13]  /*0850*/  R2P PR, R23.B1, 0x7f ;  /* 0x0000007f17007804 */ /* 0x000fda0000001000 */
[----:B------:R-:W2:Y:S04]  /*0860*/  @P0 LDG.E R22, desc[UR6][R10.64+0xa0] ;  /* 0x0000a0060a160981 */ /* 0x000ea8000c1e1900 */
[----:B------:R-:W3:Y:S04]  /*0870*/  @P0 LDG.E R21, desc[UR6][R10.64+0xa4] ;  /* 0x0000a4060a150981 */ /* 0x000ee8000c1e1900 */
[----:B------:R-:W4:Y:S04]  /*0880*/  @P0 LDG.E R24, desc[UR6][R10.64+0xb0] ;  /* 0x0000b0060a180981 */ /* 0x000f28000c1e1900 */
[----:B------:R-:W4:Y:S04]  /*0890*/  @P0 LDG.E R25, desc[UR6][R10.64+0xac] ;  /* 0x0000ac060a190981 */ /* 0x000f28000c1e1900 */
[----:B------:R-:W4:Y:S01]  /*08a0*/  @P2 LDG.E R26, desc[UR6][R10.64+0xd0] ;  /* 0x0000d0060a1a2981 */ /* 0x000f22000c1e1900 */
[----:B--2---:R-:W-:-:S03]  /*08b0*/  @P0 LOP3.LUT R7, R7, R22, RZ, 0x3c, !PT ;  /* 0x0000001607070212 */ /* 0x004fc600078e3cff */
[----:B------:R-:W2:Y:S01]  /*08c0*/  @P0 LDG.E R22, desc[UR6][R10.64+0xa8] ;  /* 0x0000a8060a160981 */ /* 0x000ea2000c1e1900 */
[----:B---3--:R-:W-:-:S03]  /*08d0*/  @P0 LOP3.LUT R4, R4, R21, RZ, 0x3c, !PT ;  /* 0x0000001504040212 */ /* 0x008fc600078e3cff */
[----:B------:R-:W3:Y:S01]  /*08e0*/  @P1 LDG.E R21, desc[UR6][R10.64+0xb8] ;  /* 0x0000b8060a151981 */ /* 0x000ee2000c1e1900 */
[----:B----4-:R-:W-:-:S03]  /*08f0*/  @P0 LOP3.LUT R3, R3, R24, RZ, 0x3c, !PT ;  /* 0x0000001803030212 */ /* 0x010fc600078e3cff */
[----:B------:R-:W4:Y:S01]  /*0900*/  @P1 LDG.E R24, desc[UR6][R10.64+0xbc] ;  /* 0x0000bc060a181981 */ /* 0x000f22000c1e1900 */
[----:B--2---:R-:W-:-:S03]  /*0910*/  @P0 LOP3.LUT R5, R5, R22, RZ, 0x3c, !PT ;  /* 0x0000001605050212 */ /* 0x004fc600078e3cff */
[----:B------:R-:W2:Y:S01]  /*0920*/  @P1 LDG.E R22, desc[UR6][R10.64+0xb4] ;  /* 0x0000b4060a161981 */ /* 0x000ea2000c1e1900 */
[----:B------:R-:W-:-:S03]  /*0930*/  @P0 LOP3.LUT R2, R2, R25, RZ, 0x3c, !PT ;  /* 0x0000001902020212 */ /* 0x000fc600078e3cff */
[----:B------:R-:W2:Y:S01]  /*0940*/  @P1 LDG.E R25, desc[UR6][R10.64+0xc0] ;  /* 0x0000c0060a191981 */ /* 0x000ea2000c1e1900 */
[----:B------:R-:W-:Y:S02]  /*0950*/  LOP3.LUT P0, RZ, R23, 0x8000, RZ, 0xc0, !PT ;  /* 0x0000800017ff7812 */ /* 0x000fe4000780c0ff */
[----:B---3--:R-:W-:Y:S01]  /*0960*/  @P1 LOP3.LUT R4, R4, R21, RZ, 0x3c, !PT ;  /* 0x0000001504041212 */ /* 0x008fe200078e3cff */
[----:B------:R-:W3:Y:S01]  /*0970*/  @P2 LDG.E R23, desc[UR6][R10.64+0xd4] ;  /* 0x0000d4060a172981 */ /* 0x000ee2000c1e1900 */
[----:B----4-:R-:W-:-:S03]  /*0980*/  @P1 LOP3.LUT R5, R5, R24, RZ, 0x3c, !PT ;  /* 0x0000001805051212 */ /* 0x010fc600078e3cff */
[----:B------:R-:W4:Y:S04]  /*0990*/  @P2 LDG.E R24, desc[UR6][R10.64+0xc8] ;  /* 0x0000c8060a182981 */ /* 0x000f28000c1e1900 */
[----:B------:R-:W4:Y:S01]  /*09a0*/  @P2 LDG.E R21, desc[UR6][R10.64+0xcc] ;  /* 0x0000cc060a152981 */ /* 0x000f22000c1e1900 */
[----:B--2---:R-:W-:-:S03]  /*09b0*/  @P1 LOP3.LUT R7, R7, R22, RZ, 0x3c, !PT ;  /* 0x0000001607071212 */ /* 0x004fc600078e3cff */
[----:B------:R-:W2:Y:S04]  /*09c0*/  @P0 LDG.E R28, desc[UR6][R10.64+0x13c] ;  /* 0x00013c060a1c0981 */ /* 0x000ea8000c1e1900 */
[----:B------:R-:W2:Y:S01]  /*09d0*/  @P1 LDG.E R22, desc[UR6][R10.64+0xc4] ;  /* 0x0000c4060a161981 */ /* 0x000ea2000c1e1900 */
[----:B------:R-:W-:Y:S02]  /*09e0*/  @P1 LOP3.LUT R2, R2, R25, RZ, 0x3c, !PT ;  /* 0x0000001902021212 */ /* 0x000fe400078e3cff */
[----:B------:R-:W-:Y:S02]  /*09f0*/  @P2 LOP3.LUT R5, R5, R26, RZ, 0x3c, !PT ;  /* 0x0000001a05052212 */ /* 0x000fe400078e3cff */
[----:B---3--:R-:W-:Y:S01]  /*0a00*/  @P2 LOP3.LUT R2, R2, R23, RZ, 0x3c, !PT ;  /* 0x0000001702022212 */ /* 0x008fe200078e3cff */
[----:B------:R-:W3:Y:S01]  /*0a10*/  @P3 LDG.E R26, desc[UR6][R10.64+0xe4] ;  /* 0x0000e4060a1a3981 */ /* 0x000ee2000c1e1900 */
[----:B----4-:R-:W-:-:S03]  /*0a20*/  @P2 LOP3.LUT R7, R7, R24, RZ, 0x3c, !PT ;  /* 0x0000001807072212 */ /* 0x010fc600078e3cff */
[----:B------:R-:W4:Y:S01]  /*0a30*/  @P3 LDG.E R24, desc[UR6][R10.64+0xdc] ;  /* 0x0000dc060a183981 */ /* 0x000f22000c1e1900 */
[----:B------:R-:W-:-:S03]  /*0a40*/  @P2 LOP3.LUT R4, R4, R21, RZ, 0x3c, !PT ;  /* 0x0000001504042212 */ /* 0x000fc600078e3cff */
        /* <DEDUP_REMOVED lines=8> */
[----:B------:R-:W-:-:S03]  /*0ad0*/  @P3 LOP3.LUT R4, R4, R21, RZ, 0x3c, !PT ;  /* 0x0000001504043212 */ /* 0x000fc600078e3cff */
[----:B------:R-:W4:Y:S01]  /*0ae0*/  @P4 LDG.E R21, desc[UR6][R10.64+0xf4] ;  /* 0x0000f4060a154981 */ /* 0x000f22000c1e1900 */
[----:B------:R-:W-:-:S03]  /*0af0*/  @P3 LOP3.LUT R2, R2, R23, RZ, 0x3c, !PT ;  /* 0x0000001702023212 */ /* 0x000fc600078e3cff */
        /* <DEDUP_REMOVED lines=33> */
[----:B------:R-:W-:-:S04]  /*0d10*/  UIADD3 UR4, UPT, UPT, UR4, 0x10, URZ ;  /* 0x0000001004047890 */ /* 0x000fc8000fffe0ff */
[----:B------:R-:W-:Y:S01]  /*0d20*/  UISETP.NE.AND UP0, UPT, UR4, 0x20, UPT ;  /* 0x000000200400788c */ /* 0x000fe2000bf05270 */
[----:B---3--:R-:W-:Y:S02]  /*0d30*/  @P0 LOP3.LUT R5, R5, R26, RZ, 0x3c, !PT ;  /* 0x0000001a05050212 */ /* 0x008fe400078e3cff */
[----:B----4-:R-:W-:Y:S02]  /*0d40*/  @P0 LOP3.LUT R7, R7, R24, RZ, 0x3c, !PT ;  /* 0x0000001807070212 */ /* 0x010fe400078e3cff */
[----:B------:R-:W-:Y:S02]  /*0d50*/  @P0 LOP3.LUT R4, R4, R21, RZ, 0x3c, !PT ;  /* 0x0000001504040212 */ /* 0x000fe400078e3cff */
[----:B------:R-:W-:Y:S02]  /*0d60*/  @P0 LOP3.LUT R2, R2, R23, RZ, 0x3c, !PT ;  /* 0x0000001702020212 */ /* 0x000fe400078e3cff */
[----:B--2---:R-:W-:-:S04]  /*0d70*/  @P6 LOP3.LUT R3, R3, R22, RZ, 0x3c, !PT ;  /* 0x0000001603036212 */ /* 0x004fc800078e3cff */
[----:B------:R-:W-:Y:S01]  /*0d80*/  @P0 LOP3.LUT R3, R3, R28, RZ, 0x3c, !PT ;  /* 0x0000001c03030212 */ /* 0x000fe200078e3cff */
[----:B------:R-:W-:Y:S06]  /*0d90*/  BRA.U UP0, `(.L_x_4) ;  /* 0xfffffff5004c7547 */ /* 0x000fec000b83ffff */
[----:B------:R-:W-:-:S05]  /*0da0*/  VIADD R18, R18, 0x1 ;  /* 0x0000000112127836 */ /* 0x000fca0000000000 */
[----:B------:R-:W-:-:S13]  /*0db0*/  ISETP.NE.AND P0, PT, R18, 0x5, PT ;  /* 0x000000051200780c */ /* 0x000fda0003f05270 */
[----:B------:R-:W-:Y:S05]  /*0dc0*/  @P0 BRA `(.L_x_5) ;  /* 0xfffffff400300947 */ /* 0x000fea000383ffff */
[----:B------:R0:W-:Y:S01]  /*0dd0*/  STL [R1+0x4], R7 ;  /* 0x0000040701007387 */ /* 0x0001e20000100800 */
[----:B------:R-:W-:-:S03]  /*0de0*/  ISETP.NE.U32.AND P0, PT, R20, 0x1, PT ;  /* 0x000000011400780c */ /* 0x000fc60003f05070 */
[----:B------:R0:W-:Y:S01]  /*0df0*/  STL.64 [R1+0x8], R4 ;  /* 0x0000080401007387 */ /* 0x0001e20000100a00 */
[----:B------:R-:W-:-:S03]  /*0e00*/  ISETP.NE.AND.EX P0, PT, RZ, RZ, PT, P0 ;  /* 0x000000ffff00720c */ /* 0x000fc60003f05300 */
[----:B------:R0:W-:Y:S10]  /*0e10*/  STL.64 [R1+0x10], R2 ;  /* 0x0000100201007387 */ /* 0x0001f40000100a00 */
[----:B------:R-:W-:Y:S05]  /*0e20*/  @!P0 BRA `(.L_x_3) ;  /* 0x0000001800048947 */ /* 0x000fea0003800000 */
[----:B------:R-:W-:Y:S01]  /*0e30*/  UMOV UR4, URZ ;  /* 0x000000ff00047c82 */ /* 0x000fe20008000000 */
[----:B------:R-:W-:Y:S01]  /*0e40*/  UMOV UR5, URZ ;  /* 0x000000ff00057c82 */ /* 0x000fe20008000000 */
[----:B------:R-:W-:Y:S02]  /*0e50*/  IMAD.MOV.U32 R18, RZ, RZ, RZ ;  /* 0x000000ffff127224 */ /* 0x000fe400078e00ff */
[----:B0-----:R-:W-:Y:S02]  /*0e60*/  IMAD.MOV.U32 R7, RZ, RZ, RZ ;  /* 0x000000ffff077224 */ /* 0x001fe400078e00ff */
[----:B------:R-:W-:Y:S02]  /*0e70*/  IMAD.U32 R3, RZ, RZ, UR4 ;  /* 0x00000004ff037e24 */ /* 0x000fe4000f8e00ff */
[----:B------:R-:W-:Y:S02]  /*0e80*/  IMAD.U32 R2, RZ, RZ, UR5 ;  /* 0x00000005ff027e24 */ /* 0x000fe4000f8e00ff */
[----:B------:R-:W-:-:S02]  /*0e90*/  IMAD.U32 R5, RZ, RZ, UR4 ;  /* 0x00000004ff057e24 */ /* 0x000fc4000f8e00ff */
[----:B------:R-:W-:-:S07]  /*0ea0*/  IMAD.U32 R4, RZ, RZ, UR5 ;  /* 0x00000005ff047e24 */ /* 0x000fce000f8e00ff */
.L_x_7:
[----:B------:R-:W-:-:S06]  /*0eb0*/  IMAD R17, R18, 0x4, R1 ;  /* 0x0000000412117824 */ /* 0x000fcc00078e0201 */
[----:B------:R-:W5:Y:S01]  /*0ec0*/  LDL R17, [R17+0x4] ;  /* 0x0000040011117983 */ /* 0x000f620000100800 */
[----:B------:R-:W-:Y:S01]  /*0ed0*/  IMAD.SHL.U32 R19, R18, 0x20, RZ ;  /* 0x0000002012137824 */ /* 0x000fe200078e00ff */
[----:B------:R-:W-:-:S06]  /*0ee0*/  UMOV UR4, URZ ;  /* 0x000000ff00047c82 */ /* 0x000fcc0008000000 */
.L_x_6:
        /* <DEDUP_REMOVED lines=181> */
[----:B------:R-:W-:Y:S05]  /*1a40*/  @P0 BRA `(.L_x_3) ;  /* 0x0000000800fc0947 */ /* 0x000fea0003800000 */
[----:B------:R-:W-:Y:S01]  /*1a50*/  UMOV UR4, URZ ;  /* 0x000000ff00047c82 */ /* 0x000fe20008000000 */
[----:B------:R-:W-:Y:S01]  /*1a60*/  UMOV UR5, URZ ;  /* 0x000000ff00057c82 */ /* 0x000fe20008000000 */
[----:B------:R-:W-:Y:S02]  /*1a70*/  IMAD.MOV.U32 R18, RZ, RZ, RZ ;  /* 0x000000ffff127224 */ /* 0x000fe400078e00ff */
[----:B--2---:R-:W-:Y:S02]  /*1a80*/  IMAD.MOV.U32 R7, RZ, RZ, RZ ;  /* 0x000000ffff077224 */ /* 0x004fe400078e00ff */
[----:B------:R-:W-:Y:S02]  /*1a90*/  IMAD.U32 R3, RZ, RZ, UR4 ;  /* 0x00000004ff037e24 */ /* 0x000fe4000f8e00ff */
[----:B------:R-:W-:Y:S02]  /*1aa0*/  IMAD.U32 R2, RZ, RZ, UR5 ;  /* 0x00000005ff027e24 */ /* 0x000fe4000f8e00ff */
[----:B------:R-:W-:-:S02]  /*1ab0*/  IMAD.U32 R5, RZ, RZ, UR4 ;  /* 0x00000004ff057e24 */ /* 0x000fc4000f8e00ff */
[----:B------:R-:W-:-:S07]  /*1ac0*/  IMAD.U32 R4, RZ, RZ, UR5 ;  /* 0x00000005ff047e24 */ /* 0x000fce000f8e00ff */
.L_x_9:
[----:B------:R-:W-:-:S06]  /*1ad0*/  IMAD R17, R18, 0x4, R1 ;  /* 0x0000000412117824 */ /* 0x000fcc00078e0201 */
[----:B------:R-:W5:Y:S01]  /*1ae0*/  LDL R17, [R17+0x4] ;  /* 0x0000040011117983 */ /* 0x000f620000100800 */
[----:B------:R-:W-:Y:S01]  /*1af0*/  IMAD.SHL.U32 R19, R18, 0x20, RZ ;  /* 0x0000002012137824 */ /* 0x000fe200078e00ff */
[----:B------:R-:W-:-:S06]  /*1b00*/  UMOV UR4, URZ ;  /* 0x000000ff00047c82 */ /* 0x000fcc0008000000 */
.L_x_8:
        /* <DEDUP_REMOVED lines=10> */
[----:B------:R-:W4:Y:S04]  /*1bb0*/  @!P0 LDG.E R20, desc[UR6][R10.64] ;  /* 0x000000060a148981 */ /* 0x000f28000c1e1900 */
[----:B------:R-:W4:Y:S04]  /*1bc0*/  @P3 LDG.E R21, desc[UR6][R10.64+0x4c] ;  /* 0x00004c060a153981 */ /* 0x000f28000c1e1900 */
[----:B------:R-:W4:Y:S04]  /*1bd0*/  @!P0 LDG.E R23, desc[UR6][R10.64+0xc] ;  /* 0x00000c060a178981 */ /* 0x000f28000c1e1900 */
[----:B------:R-:W4:Y:S01]  /*1be0*/  @P4 LDG.E R25, desc[UR6][R10.64+0x54] ;  /* 0x000054060a194981 */ /* 0x000f22000c1e1900 */
[----:B--2---:R-:W-:-:S03]  /*1bf0*/  @!P0 LOP3.LUT R3, R3, R22, RZ, 0x3c, !PT ;  /* 0x0000001603038212 */ /* 0x004fc600078e3cff */
[----:B------:R-:W2:Y:S01]  /*1c00*/  @P4 LDG.E R22, desc[UR6][R10.64+0x60] ;  /* 0x000060060a164981 */ /* 0x000ea2000c1e1900 */
[----:B---3--:R-:W-:-:S03]  /*1c10*/  @P1 LOP3.LUT R3, R3, R26, RZ, 0x3c, !PT ;  /* 0x0000001a03031212 */ /* 0x008fc600078e3cff */
[----:B------:R-:W3:Y:S01]  /*1c20*/  @P5 LDG.E R26, desc[UR6][R10.64+0x74] ;  /* 0x000074060a1a5981 */ /* 0x000ee2000c1e1900 */
[----:B----4-:R-:W-:Y:S02]  /*1c30*/  @P2 LOP3.LUT R3, R3, R28, RZ, 0x3c, !PT ;  /* 0x0000001c03032212 */ /* 0x010fe400078e3cff */
[----:B------:R-:W-:Y:S02]  /*1c40*/  @!P0 LOP3.LUT R7, R7, R20, RZ, 0x3c, !PT ;  /* 0x0000001407078212 */ /* 0x000fe400078e3cff */
[----:B------:R-:W4:Y:S01]  /*1c50*/  @!P0 LDG.E R20, desc[UR6][R10.64+0x8] ;  /* 0x000008060a148981 */ /* 0x000f22000c1e1900 */
[----:B------:R-:W-:-:S03]  /*1c60*/  @P3 LOP3.LUT R3, R3, R21, RZ, 0x3c, !PT ;  /* 0x0000001503033212 */ /* 0x000fc600078e3cff */
[----:B------:R-:W3:Y:S01]  /*1c70*/  @!P0 LDG.E R21, desc[UR6][R10.64+0x4] ;  /* 0x000004060a158981 */ /* 0x000ee2000c1e1900 */
[----:B------:R-:W-:-:S03]  /*1c80*/  @!P0 LOP3.LUT R2, R2, R23, RZ, 0x3c, !PT ;  /* 0x0000001702028212 */ /* 0x000fc600078e3cff */
[----:B------:R-:W3:Y:S01]  /*1c90*/  @P1 LDG.E R23, desc[UR6][R10.64+0x20] ;  /* 0x000020060a171981 */ /* 0x000ee2000c1e1900 */
[----:B--2---:R-:W-:-:S03]  /*1ca0*/  @P4 LOP3.LUT R3, R3, R22, RZ, 0x3c, !PT ;  /* 0x0000001603034212 */ /* 0x004fc600078e3cff */
[----:B------:R-:W2:Y:S01]  /*1cb0*/  @P1 LDG.E R22, desc[UR6][R10.64+0x1c] ;  /* 0x00001c060a161981 */ /* 0x000ea2000c1e1900 */
[----:B----4-:R-:W-:-:S03]  /*1cc0*/  @!P0 LOP3.LUT R5, R5, R20, RZ, 0x3c, !PT ;  /* 0x0000001405058212 */ /* 0x010fc600078e3cff */
[----:B------:R-:W4:Y:S01]  /*1cd0*/  @P1 LDG.E R20, desc[UR6][R10.64+0x14] ;  /* 0x000014060a141981 */ /* 0x000f22000c1e1900 */
[----:B---3--:R-:W-:-:S03]  /*1ce0*/  @!P0 LOP3.LUT R4, R4, R21, RZ, 0x3c, !PT ;  /* 0x0000001504048212 */ /* 0x008fc600078e3cff */
[----:B------:R-:W3:Y:S01]  /*1cf0*/  @P1 LDG.E R21, desc[UR6][R10.64+0x18] ;  /* 0x000018060a151981 */ /* 0x000ee2000c1e1900 */
[----:B------:R-:W-:-:S03]  /*1d00*/  @P5 LOP3.LUT R3, R3, R26, RZ, 0x3c, !PT ;  /* 0x0000001a03035212 */ /* 0x000fc600078e3cff */
[----:B------:R-:W3:Y:S01]  /*1d10*/  @P6 LDG.E R26, desc[UR6][R10.64+0x88] ;  /* 0x000088060a1a6981 */ /* 0x000ee2000c1e1900 */
[----:B------:R-:W-:-:S03]  /*1d20*/  @P1 LOP3.LUT R2, R2, R23, RZ, 0x3c, !PT ;  /* 0x0000001702021212 */ /* 0x000fc600078e3cff */
[----:B------:R-:W3:Y:S01]  /*1d30*/  @P2 LDG.E R23, desc[UR6][R10.64+0x34] ;  /* 0x000034060a172981 */ /* 0x000ee2000c1e1900 */
[----:B--2---:R-:W-:-:S03]  /*1d40*/  @P1 LOP3.LUT R5, R5, R22, RZ, 0x3c, !PT ;  /* 0x0000001605051212 */ /* 0x004fc600078e3cff */
[----:B------:R-:W2:Y:S01]  /*1d50*/  @P2 LDG.E R22, desc[UR6][R10.64+0x30] ;  /* 0x000030060a162981 */ /* 0x000ea2000c1e1900 */
[----:B----4-:R-:W-:-:S03]  /*1d60*/  @P1 LOP3.LUT R7, R7, R20, RZ, 0x3c, !PT ;  /* 0x0000001407071212 */ /* 0x010fc600078e3cff */
[----:B------:R-:W4:Y:S01]  /*1d70*/  @P2 LDG.E R20, desc[UR6][R10.64+0x28] ;  /* 0x000028060a142981 */ /* 0x000f22000c1e1900 */
[----:B---3--:R-:W-:-:S03]  /*1d80*/  @P1 LOP3.LUT R4, R4, R21, RZ, 0x3c, !PT ;  /* 0x0000001504041212 */ /* 0x008fc600078e3cff */
        /* <DEDUP_REMOVED lines=21> */
[----:B------:R-:W-:Y:S02]  /*1ee0*/  @P4 LOP3.LUT R4, R4, R25, RZ, 0x3c, !PT ;  /* 0x0000001904044212 */ /* 0x000fe400078e3cff */
[----:B------:R-:W-:Y:S01]  /*1ef0*/  LOP3.LUT P0, RZ, R24, 0x80, RZ, 0xc0, !PT ;  /* 0x0000008018ff7812 */ /* 0x000fe2000780c0ff */
        /* <DEDUP_REMOVED lines=20> */
[----:B------:R-:W-:Y:S02]  /*2040*/  @P0 LOP3.LUT R3, R3, R26, RZ, 0x3c, !PT ;  /* 0x0000001a03030212 */ /* 0x000fe400078e3cff */
[----:B------:R-:W-:Y:S02]  /*2050*/  @P0 LOP3.LUT R2, R2, R23, RZ, 0x3c, !PT ;  /* 0x0000001702020212 */ /* 0x000fe400078e3cff */
[----:B--2---:R-:W-:Y:S02]  /*2060*/  @P0 LOP3.LUT R5, R5, R22, RZ, 0x3c, !PT ;  /* 0x0000001605050212 */ /* 0x004fe400078e3cff */
[----:B----4-:R-:W-:Y:S02]  /*2070*/  @P0 LOP3.LUT R7, R7, R20, RZ, 0x3c, !PT ;  /* 0x0000001407070212 */ /* 0x010fe400078e3cff */
[----:B---3--:R-:W-:-:S02]  /*2080*/  @P0 LOP3.LUT R4, R4, R21, RZ, 0x3c, !PT ;  /* 0x0000001504040212 */ /* 0x008fc400078e3cff */
[----:B------:R-:W-:-:S13]  /*2090*/  R2P PR, R24.B1, 0x7f ;  /* 0x0000007f18007804 */ /* 0x000fda0000001000 */
[----:B------:R-:W2:Y:S04]  /*20a0*/  @P0 LDG.E R20, desc[UR6][R10.64+0xa0] ;  /* 0x0000a0060a140981 */ /* 0x000ea8000c1e1900 */
[----:B------:R-:W3:Y:S04]  /*20b0*/  @P0 LDG.E R22, desc[UR6][R10.64+0xa8] ;  /* 0x0000a8060a160981 */ /* 0x000ee8000c1e1900 */
[----:B------:R-:W4:Y:S04]  /*20c0*/  @P0 LDG.E R21, desc[UR6][R10.64+0xa4] ;  /* 0x0000a4060a150981 */ /* 0x000f28000c1e1900 */
        /* <DEDUP_REMOVED lines=13> */
[----:B--2---:R-:W-:Y:S02]  /*21a0*/  @P0 LOP3.LUT R3, R3, R20, RZ, 0x3c, !PT ;  /* 0x0000001403030212 */ /* 0x004fe400078e3cff */
[----:B------:R-:W-:Y:S01]  /*21b0*/  LOP3.LUT P0, RZ, R24, 0x8000, RZ, 0xc0, !PT ;  /* 0x0000800018ff7812 */ /* 0x000fe2000780c0ff */
[----:B------:R-:W2:Y:S01]  /*21c0*/  @P2 LDG.E R20, desc[UR6][R10.64+0xd8] ;  /* 0x0000d8060a142981 */ /* 0x000ea2000c1e1900 */
[----:B---3--:R-:W-:-:S03]  /*21d0*/  @P1 LOP3.LUT R7, R7, R22, RZ, 0x3c, !PT ;  /* 0x0000001607071212 */ /* 0x008fc600078e3cff */
[----:B------:R-:W3:Y:S04]  /*21e0*/  @P1 LDG.E R22, desc[UR6][R10.64+0xc4] ;  /* 0x0000c4060a161981 */ /* 0x000ee8000c1e1900 */
[----:B------:R-:W2:Y:S01]  /*21f0*/  @P2 LDG.E R24, desc[UR6][R10.64+0xc8] ;  /* 0x0000c8060a182981 */ /* 0x000ea2000c1e1900 */
[----:B------:R-:W-:Y:S02]  /*2200*/  @P1 LOP3.LUT R4, R4, R25, RZ, 0x3c, !PT ;  /* 0x0000001904041212 */ /* 0x000fe400078e3cff */
[----:B----4-:R-:W-:Y:S01]  /*2210*/  @P1 LOP3.LUT R2, R2, R21, RZ, 0x3c, !PT ;  /* 0x0000001502021212 */ /* 0x010fe200078e3cff */
[----:B------:R-:W4:Y:S01]  /*2220*/  @P2 LDG.E R25, desc[UR6][R10.64+0xd4] ;  /* 0x0000d4060a192981 */ /* 0x000f22000c1e1900 */
[----:B------:R-:W-:-:S03]  /*2230*/  @P2 LOP3.LUT R4, R4, R23, RZ, 0x3c, !PT ;  /* 0x0000001704042212 */ /* 0x000fc600078e3cff */
[----:B------:R-:W4:Y:S01]  /*2240*/  @P3 LDG.E R21, desc[UR6][R10.64+0xe0] ;  /* 0x0000e0060a153981 */ /* 0x000f22000c1e1900 */
[----:B------:R-:W-:-:S03]  /*2250*/  @P2 LOP3.LUT R5, R5, R26, RZ, 0x3c, !PT ;  /* 0x0000001a05052212 */ /* 0x000fc600078e3cff */
[----:B------:R-:W4:Y:S04]  /*2260*/  @P3 LDG.E R23, desc[UR6][R10.64+0xe8] ;  /* 0x0000e8060a173981 */ /* 0x000f28000c1e1900 */
[----:B------:R-:W4:Y:S01]  /*2270*/  @P3 LDG.E R26, desc[UR6][R10.64+0xec] ;  /* 0x0000ec060a1a3981 */ /* 0x000f22000c1e1900 */
[----:B---3--:R-:W-:-:S03]  /*2280*/  @P1 LOP3.LUT R3, R3, R22, RZ, 0x3c, !PT ;  /* 0x0000001603031212 */ /* 0x008fc600078e3cff */
[----:B------:R-:W3:Y:S01]  /*2290*/  @P3 LDG.E R22, desc[UR6][R10.64+0xdc] ;  /* 0x0000dc060a163981 */ /* 0x000ee2000c1e1900 */
[----:B--2---:R-:W-:-:S03]  /*22a0*/  @P2 LOP3.LUT R7, R7, R24, RZ, 0x3c, !PT ;  /* 0x0000001807072212 */ /* 0x004fc600078e3cff */
[----:B------:R-:W2:Y:S01]  /*22b0*/  @P3 LDG.E R24, desc[UR6][R10.64+0xe4] ;  /* 0x0000e4060a183981 */ /* 0x000ea2000c1e1900 */
[----:B------:R-:W-:Y:S02]  /*22c0*/  @P2 LOP3.LUT R3, R3, R20, RZ, 0x3c, !PT ;  /* 0x0000001403032212 */ /* 0x000fe400078e3cff */
[----:B----4-:R-:W-:Y:S01]  /*22d0*/  @P2 LOP3.LUT R2, R2, R25, RZ, 0x3c, !PT ;  /* 0x0000001902022212 */ /* 0x010fe200078e3cff */
[----:B------:R-:W4:Y:S01]  /*22e0*/  @P4 LDG.E R20, desc[UR6][R10.64+0xf0] ;  /* 0x0000f0060a144981 */ /* 0x000f22000c1e1900 */
[----:B------:R-:W-:-:S03]  /*22f0*/  @P3 LOP3.LUT R4, R4, R21, RZ, 0x3c, !PT ;  /* 0x0000001504043212 */ /* 0x000fc600078e3cff */
        /* <DEDUP_REMOVED lines=10> */
[----:B----4-:R-:W-:-:S03]  /*23a0*/  @P4 LOP3.LUT R7, R7, R20, RZ, 0x3c, !PT ;  /* 0x0000001407074212 */ /* 0x010fc600078e3cff */
[----:B------:R-:W4:Y:S01]  /*23b0*/  @P5 LDG.E R20, desc[UR6][R10.64+0x10c] ;  /* 0x00010c060a145981 */ /* 0x000f22000c1e1900 */
[----:B------:R-:W-:-:S03]  /*23c0*/  @P4 LOP3.LUT R4, R4, R21, RZ, 0x3c, !PT ;  /* 0x0000001504044212 */ /* 0x000fc600078e3cff */
[----:B------:R-:W4:Y:S01]  /*23d0*/  @P5 LDG.E R21, desc[UR6][R10.64+0x110] ;  /* 0x000110060a155981 */ /* 0x000f22000c1e1900 */
[----:B------:R-:W-:-:S03]  /*23e0*/  @P4 LOP3.LUT R2, R2, R23, RZ, 0x3c, !PT ;  /* 0x0000001702024212 */ /* 0x000fc600078e3cff */
[----:B------:R-:W4:Y:S01]  /*23f0*/  @P6 LDG.E R23, desc[UR6][R10.64+0x11c] ;  /* 0x00011c060a176981 */ /* 0x000f22000c1e1900 */
[----:B------:R-:W-:-:S03]  /*2400*/  @P5 LOP3.LUT R7, R7, R26, RZ, 0x3c, !PT ;  /* 0x0000001a07075212 */ /* 0x000fc600078e3cff */
        /* <DEDUP_REMOVED lines=9> */
[----:B------:R-:W4:Y:S04]  /*24a0*/  @P6 LDG.E R21, desc[UR6][R10.64+0x124] ;  /* 0x000124060a156981 */ /* 0x000f28000c1e1900 */
[----:B------:R-:W4:Y:S01]  /*24b0*/  @P6 LDG.E R20, desc[UR6][R10.64+0x128] ;  /* 0x000128060a146981 */ /* 0x000f22000c1e1900 */
[----:B------:R-:W-:Y:S02]  /*24c0*/  @P6 LOP3.LUT R4, R4, R23, RZ, 0x3c, !PT ;  /* 0x0000001704046212 */ /* 0x000fe400078e3cff */
[----:B------:R-:W-:Y:S01]  /*24d0*/  @P6 LOP3.LUT R5, R5, R26, RZ, 0x3c, !PT ;  /* 0x0000001a05056212 */ /* 0x000fe200078e3cff */
[----:B------:R-:W4:Y:S04]  /*24e0*/  @P0 LDG.E R23, desc[UR6][R10.64+0x130] ;  /* 0x000130060a170981 */ /* 0x000f28000c1e1900 */
[----:B------:R-:W4:Y:S01]  /*24f0*/  @P0 LDG.E R26, desc[UR6][R10.64+0x13c] ;  /* 0x00013c060a1a0981 */ /* 0x000f22000c1e1900 */
[----:B---3--:R-:W-:-:S03]  /*2500*/  @P5 LOP3.LUT R3, R3, R22, RZ, 0x3c, !PT ;  /* 0x0000001603035212 */ /* 0x008fc600078e3cff */
[----:B------:R-:W3:Y:S01]  /*2510*/  @P0 LDG.E R22, desc[UR6][R10.64+0x12c] ;  /* 0x00012c060a160981 */ /* 0x000ee2000c1e1900 */
[----:B--2---:R-:W-:-:S03]  /*2520*/  @P6 LOP3.LUT R7, R7, R24, RZ, 0x3c, !PT ;  /* 0x0000001807076212 */ /* 0x004fc600078e3cff */
[----:B------:R-:W2:Y:S01]  /*2530*/  @P0 LDG.E R24, desc[UR6][R10.64+0x134] ;  /* 0x000134060a180981 */ /* 0x000ea2000c1e1900 */
[----:B------:R-:W-:-:S04]  /*2540*/  UIADD3 UR4, UPT, UPT, UR4, 0x10, URZ ;  /* 0x0000001004047890 */ /* 0x000fc8000fffe0ff */
[----:B------:R-:W-:Y:S01]  /*2550*/  UISETP.NE.AND UP0, UPT, UR4, 0x20, UPT ;  /* 0x000000200400788c */ /* 0x000fe2000bf05270 */
[----:B----4-:R-:W-:Y:S02]  /*2560*/  @P6 LOP3.LUT R2, R2, R21, RZ, 0x3c, !PT ;  /* 0x0000001502026212 */ /* 0x010fe400078e3cff */
[----:B------:R-:W-:Y:S02]  /*2570*/  @P6 LOP3.LUT R3, R3, R20, RZ, 0x3c, !PT ;  /* 0x0000001403036212 */ /* 0x000fe400078e3cff */
[----:B------:R-:W-:Y:S02]  /*2580*/  @P0 LOP3.LUT R2, R2, R25, RZ, 0x3c, !PT ;  /* 0x0000001902020212 */ /* 0x000fe400078e3cff */
[----:B------:R-:W-:Y:S02]  /*2590*/  @P0 LOP3.LUT R4, R4, R23, RZ, 0x3c, !PT ;  /* 0x0000001704040212 */ /* 0x000fe400078e3cff */
[----:B------:R-:W-:Y:S02]  /*25a0*/  @P0 LOP3.LUT R3, R3, R26, RZ, 0x3c, !PT ;  /* 0x0000001a03030212 */ /* 0x000fe400078e3cff */
[----:B---3--:R-:W-:-:S02]  /*25b0*/  @P0 LOP3.LUT R7, R7, R22, RZ, 0x3c, !PT ;  /* 0x0000001607070212 */ /* 0x008fc400078e3cff */
[----:B--2---:R-:W-:Y:S01]  /*25c0*/  @P0 LOP3.LUT R5, R5, R24, RZ, 0x3c, !PT ;  /* 0x0000001805050212 */ /* 0x004fe200078e3cff */
[----:B------:R-:W-:Y:S06]  /*25d0*/  BRA.U UP0, `(.L_x_8) ;  /* 0xfffffff5004c7547 */ /* 0x000fec000b83ffff */
[----:B------:R-:W-:-:S05]  /*25e0*/  VIADD R18, R18, 0x1 ;  /* 0x0000000112127836 */ /* 0x000fca0000000000 */
[----:B------:R-:W-:-:S13]  /*25f0*/  ISETP.NE.AND P0, PT, R18, 0x5, PT ;  /* 0x000000051200780c */ /* 0x000fda0003f05270 */
[----:B------:R-:W-:Y:S05]  /*2600*/  @P0 BRA `(.L_x_9) ;  /* 0xfffffff400300947 */ /* 0x000fea000383ffff */
[----:B------:R3:W-:Y:S04]  /*2610*/  STL [R1+0x4], R7 ;  /* 0x0000040701007387 */ /* 0x0007e80000100800 */
[----:B------:R3:W-:Y:S04]  /*2620*/  STL.64 [R1+0x8], R4 ;  /* 0x0000080401007387 */ /* 0x0007e80000100a00 */
[----:B------:R3:W-:Y:S02]  /*2630*/  STL.64 [R1+0x10], R2 ;  /* 0x0000100201007387 */ /* 0x0007e40000100a00 */
.L_x_3:
[----:B------:R-:W-:Y:S05]  /*2640*/  BSYNC.RECONVERGENT B1 ;  /* 0x0000000000017941 */ /* 0x000fea0003800200 */
.L_x_2:
[----:B------:R-:W-:Y:S01]  /*2650*/  ISETP.GT.U32.AND P0, PT, R14, 0x3, PT ;  /* 0x000000030e00780c */ /* 0x000fe20003f04070 */
[----:B------:R-:W-:Y:S01]  /*2660*/  VIADD R12, R12, 0x1 ;  /* 0x000000010c0c7836 */ /* 0x000fe20000000000 */
[--C-:B------:R-:W-:Y:S02]  /*2670*/  SHF.R.U64 R14, R14, 0x2, R15.reuse ;  /* 0x000000020e0e7819 */ /* 0x100fe4000000120f */
[----:B------:R-:W-:Y:S02]  /*2680*/  ISETP.GT.U32.AND.EX P0, PT, R15, RZ, PT, P0 ;  /* 0x000000ff0f00720c */ /* 0x000fe40003f04100 */
[----:B------:R-:W-:-:S11]  /*2690*/  SHF.R.U32.HI R15, RZ, 0x2, R15 ;  /* 0x00000002ff0f7819 */ /* 0x000fd6000001160f */
[----:B------:R-:W-:Y:S05]  /*26a0*/  @P0 BRA `(.L_x_10) ;  /* 0xffffffd800cc0947 */ /* 0x000fea000383ffff */
.L_x_1:
[----:B------:R-:W-:Y:S05]  /*26b0*/  BSYNC.RECONVERGENT B0 ;  /* 0x0000000000007941 */ /* 0x000fea0003800200 */
.L_x_0:
[----:B------:R-:W4:Y:S02]  /*26c0*/  LDC R11, c[0x0][0x38c] ;  /* 0x0000e300ff0b7b82 */ /* 0x000f240000000800 */
[----:B----4-:R-:W-:-:S13]  /*26d0*/  ISETP.GE.AND P0, PT, R11, 0x1, PT ;  /* 0x000000010b00780c */ /* 0x010fda0003f06270 */
[----:B------:R-:W-:Y:S05]  /*26e0*/  @!P0 EXIT ;  /* 0x000000000000894d */ /* 0x000fea0003800000 */
[C---:B------:R-:W-:Y:S01]  /*26f0*/  ISETP.GE.U32.AND P0, PT, R11.reuse, 0x4, PT ;  /* 0x000000040b00780c */ /* 0x040fe20003f06070 */
[----:B------:R-:W-:Y:S01]  /*2700*/  IMAD R16, R16, R11, RZ ;  /* 0x0000000b10107224 */ /* 0x000fe200078e02ff */
[----:B------:R-:W-:Y:S01]  /*2710*/  LOP3.LUT R10, R11, 0x3, RZ, 0xc0, !PT ;  /* 0x000000030b0a7812 */ /* 0x000fe200078ec0ff */
[----:B------:R-:W-:-:S10]  /*2720*/  IMAD.MOV.U32 R9, RZ, RZ, RZ ;  /* 0x000000ffff097224 */ /* 0x000fd400078e00ff */
[----:B------:R-:W-:Y:S05]  /*2730*/  @!P0 BRA `(.L_x_11) ;  /* 0x00000004001c8947 */ /* 0x000fea0003800000 */
[----:B------:R-:W4:Y:S01]  /*2740*/  LDCU.64 UR4, c[0x0][0x380] ;  /* 0x00007000ff0477ac */ /* 0x000f220008000a00 */
[----:B------:R-:W-:Y:S01]  /*2750*/  IMAD R0, R13, -0x658354e5, R0 ;  /* 0x9a7cab1b0d007824 */ /* 0x000fe200078e0200 */
[----:B------:R-:W-:Y:S01]  /*2760*/  LOP3.LUT R9, R11, 0x7ffffffc, RZ, 0xc0, !PT ;  /* 0x7ffffffc0b097812 */ /* 0x000fe200078ec0ff */
[----:B-1----:R-:W-:Y:S02]  /*2770*/  IMAD.MOV.U32 R6, RZ, RZ, R2 ;  /* 0x000000ffff067224 */ /* 0x002fe400078e0002 */
[----:B------:R-:W-:Y:S02]  /*2780*/  IMAD.MOV.U32 R8, RZ, RZ, R7 ;  /* 0x000000ffff087224 */ /* 0x000fe400078e0007 */
[----:B0-23--:R-:W-:Y:S02]  /*2790*/  VIADD R2, R0, 0x7b0fdd ;  /* 0x007b0fdd00027836 */ /* 0x00dfe40000000000 */
[----:B------:R-:W-:Y:S02]  /*27a0*/  IMAD.MOV.U32 R15, RZ, RZ, R5 ;  /* 0x000000ffff0f7224 */ /* 0x000fe400078e0005 */
[----:B------:R-:W-:-:S02]  /*27b0*/  IMAD.MOV.U32 R13, RZ, RZ, R4 ;  /* 0x000000ffff0d7224 */ /* 0x000fc400078e0004 */
[----:B------:R-:W-:Y:S02]  /*27c0*/  IMAD.MOV.U32 R7, RZ, RZ, R16 ;  /* 0x000000ffff077224 */ /* 0x000fe400078e0010 */
[----:B------:R-:W-:Y:S01]  /*27d0*/  IMAD.MOV R0, RZ, RZ, -R9 ;  /* 0x000000ffff007224 */ /* 0x000fe200078e0a09 */
[----:B----4-:R-:W-:-:S04]  /*27e0*/  UIADD3 UR4, UP0, UPT, UR4, 0x8, URZ ;  /* 0x0000000804047890 */ /* 0x010fc8000ff1e0ff */
[----:B------:R-:W-:-:S12]  /*27f0*/  UIADD3.X UR5, UPT, UPT, URZ, UR5, URZ, UP0, !UPT ;  /* 0x00000005ff057290 */ /* 0x000fd800087fe4ff */
.L_x_12:
[----:B0-----:R-:W-:Y:S01]  /*2800*/  SHF.R.U32.HI R5, RZ, 0x2, R8 ;  /* 0x00000002ff057819 */ /* 0x001fe20000011608 */
[----:B------:R-:W-:Y:S01]  /*2810*/  IMAD.SHL.U32 R4, R3, 0x10, RZ ;  /* 0x0000001003047824 */ /* 0x000fe200078e00ff */
[----:B------:R-:W-:Y:S01]  /*2820*/  SHF.R.U32.HI R12, RZ, 0x2, R13 ;  /* 0x00000002ff0c7819 */ /* 0x000fe2000001160d */
[----:B------:R-:W-:Y:S01]  /*2830*/  IMAD.MOV.U32 R20, RZ, RZ, 0x2f800000 ;  /* 0x2f800000ff147424 */ /* 0x000fe200078e00ff */
[----:B------:R-:W-:Y:S01]  /*2840*/  LOP3.LUT R5, R5, R8, RZ, 0x3c, !PT ;  /* 0x0000000805057212 */ /* 0x000fe200078e3cff */
[----:B------:R-:W-:Y:S01]  /*2850*/  VIADD R0, R0, 0x4 ;  /* 0x0000000400007836 */ /* 0x000fe20000000000 */
[----:B------:R-:W-:Y:S02]  /*2860*/  LOP3.LUT R12, R12, R13, RZ, 0x3c, !PT ;  /* 0x0000000d0c0c7212 */ /* 0x000fe400078e3cff */
[----:B------:R-:W-:Y:S01]  /*2870*/  SHF.R.U32.HI R17, RZ, 0x2, R6 ;  /* 0x00000002ff117819 */ /* 0x000fe20000011606 */
[----:B------:R-:W-:Y:S01]  /*2880*/  IMAD.SHL.U32 R8, R5, 0x2, RZ ;  /* 0x0000000205087824 */ /* 0x000fe200078e00ff */
[----:B------:R-:W-:-:S02]  /*2890*/  ISETP.NE.AND P0, PT, R0, RZ, PT ;  /* 0x000000ff0000720c */ /* 0x000fc40003f05270 */
[----:B------:R-:W-:Y:S02]  /*28a0*/  LOP3.LUT R17, R17, R6, RZ, 0x3c, !PT ;  /* 0x0000000611117212 */ /* 0x000fe400078e3cff */
[----:B------:R-:W-:Y:S02]  /*28b0*/  LOP3.LUT R4, R5, R8, R4, 0x96, !PT ;  /* 0x0000000805047212 */ /* 0x000fe400078e9604 */
[----:B------:R-:W-:Y:S02]  /*28c0*/  SHF.R.U32.HI R8, RZ, 0x2, R15 ;  /* 0x00000002ff087819 */ /* 0x000fe4000001160f */
[----:B------:R-:W-:Y:S01]  /*28d0*/  LOP3.LUT R13, R4, R3, RZ, 0x3c, !PT ;  /* 0x00000003040d7212 */ /* 0x000fe200078e3cff */
[----:B------:R-:W-:Y:S01]  /*28e0*/  IMAD.SHL.U32 R4, R12, 0x2, RZ ;  /* 0x000000020c047824 */ /* 0x000fe200078e00ff */
[----:B------:R-:W-:-:S03]  /*28f0*/  LOP3.LUT R8, R8, R15, RZ, 0x3c, !PT ;  /* 0x0000000f08087212 */ /* 0x000fc600078e3cff */
[----:B------:R-:W-:-:S05]  /*2900*/  IMAD.SHL.U32 R5, R13, 0x10, RZ ;  /* 0x000000100d057824 */ /* 0x000fca00078e00ff */
[----:B------:R-:W-:-:S04]  /*2910*/  LOP3.LUT R4, R12, R4, R5, 0x96, !PT ;  /* 0x000000040c047212 */ /* 0x000fc800078e9605 */
[----:B------:R-:W-:Y:S01]  /*2920*/  LOP3.LUT R15, R4, R13, RZ, 0x3c, !PT ;  /* 0x0000000d040f7212 */ /* 0x000fe200078e3cff */
[----:B------:R-:W-:-:S03]  /*2930*/  IMAD.SHL.U32 R4, R8, 0x2, RZ ;  /* 0x0000000208047824 */ /* 0x000fc600078e00ff */
[----:B------:R-:W-:Y:S01]  /*2940*/  IADD3 R14, PT, PT, R2, -0xb0f8a, R15 ;  /* 0xfff4f076020e7810 */ /* 0x000fe20007ffe00f */
[----:B------:R-:W-:-:S03]  /*2950*/  IMAD.SHL.U32 R5, R15, 0x10, RZ ;  /* 0x000000100f057824 */ /* 0x000fc600078e00ff */
[----:B------:R-:W-:Y:S02]  /*2960*/  I2FP.F32.U32 R14, R14 ;  /* 0x0000000e000e7245 */ /* 0x000fe40000201000 */
[----:B------:R-:W-:Y:S01]  /*2970*/  LOP3.LUT R4, R8, R4, R5, 0x96, !PT ;  /* 0x0000000408047212 */ /* 0x000fe200078e9605 */
[----:B------:R-:W-:Y:S02]  /*2980*/  IMAD.SHL.U32 R5, R17, 0x2, RZ ;  /* 0x0000000211057824 */ /* 0x000fe400078e00ff */
[----:B------:R-:W-:Y:S01]  /*2990*/  IMAD.MOV.U32 R8, RZ, RZ, R3 ;  /* 0x000000ffff087224 */ /* 0x000fe200078e0003 */
[----:B------:R-:W-:Y:S01]  /*29a0*/  LOP3.LUT R6, R4, R15, RZ, 0x3c, !PT ;  /* 0x0000000f04067212 */ /* 0x000fe200078e3cff */
[----:B------:R-:W-:-:S04]  /*29b0*/  FFMA R14, R14, R20, 1.1641532182693481445e-10 ;  /* 0x2f0000000e0e7423 */ /* 0x000fc80000000014 */
[----:B------:R-:W-:-:S05]  /*29c0*/  IMAD.SHL.U32 R4, R6, 0x10, RZ ;  /* 0x0000001006047824 */ /* 0x000fca00078e00ff */
[----:B------:R-:W-:Y:S01]  /*29d0*/  LOP3.LUT R5, R17, R5, R4, 0x96, !PT ;  /* 0x0000000511057212 */ /* 0x000fe200078e9604 */
[----:B------:R-:W-:Y:S01]  /*29e0*/  IMAD.U32 R4, RZ, RZ, UR4 ;  /* 0x00000004ff047e24 */ /* 0x000fe2000f8e00ff */
[C---:B------:R-:W-:Y:S02]  /*29f0*/  IADD3 R17, PT, PT, R2.reuse, -0x587c5, R6 ;  /* 0xfffa783b02117810 */ /* 0x040fe40007ffe006 */
[----:B------:R-:W-:Y:S02]  /*2a00*/  LOP3.LUT R3, R5, R6, RZ, 0x3c, !PT ;  /* 0x0000000605037212 */ /* 0x000fe400078e3cff */
[----:B------:R-:W-:Y:S02]  /*2a10*/  IADD3 R5, PT, PT, R2, -0x10974f, R13 ;  /* 0xffef68b102057810 */ /* 0x000fe40007ffe00d */
[----:B------:R-:W-:Y:S01]  /*2a20*/  I2FP.F32.U32 R17, R17 ;  /* 0x0000001100117245 */ /* 0x000fe20000201000 */
[----:B------:R-:W-:Y:S01]  /*2a30*/  IMAD.IADD R18, R3, 0x1, R2 ;  /* 0x0000000103127824 */ /* 0x000fe200078e0202 */
[----:B------:R-:W-:Y:S01]  /*2a40*/  I2FP.F32.U32 R12, R5 ;  /* 0x00000005000c7245 */ /* 0x000fe20000201000 */
[----:B------:R-:W-:-:S03]  /*2a50*/  IMAD.U32 R5, RZ, RZ, UR5 ;  /* 0x00000005ff057e24 */ /* 0x000fc6000f8e00ff */
[----:B------:R-:W-:Y:S01]  /*2a60*/  I2FP.F32.U32 R19, R18 ;  /* 0x0000001200137245 */ /* 0x000fe20000201000 */
[-C--:B------:R-:W-:Y:S01]  /*2a70*/  FFMA R12, R12, R20.reuse, 1.1641532182693481445e-10 ;  /* 0x2f0000000c0c7423 */ /* 0x080fe20000000014 */
[----:B------:R-:W-:Y:S01]  /*2a80*/  FFMA R18, R17, R20, 1.1641532182693481445e-10 ;  /* 0x2f00000011127423 */ /* 0x000fe20000000014 */
[----:B------:R-:W-:-:S04]  /*2a90*/  IMAD.WIDE R4, R7, 0x4, R4 ;  /* 0x0000000407047825 */ /* 0x000fc800078e0204 */
[----:B------:R-:W-:Y:S01]  /*2aa0*/  FFMA R20, R19, R20, 1.1641532182693481445e-10 ;  /* 0x2f00000013147423 */ /* 0x000fe20000000014 */
[----:B------:R-:W-:Y:S01]  /*2ab0*/  FMUL R17, R12, 100 ;  /* 0x42c800000c117820 */ /* 0x000fe20000400000 */
[----:B------:R-:W-:Y:S01]  /*2ac0*/  FMUL R19, R14, 100 ;  /* 0x42c800000e137820 */ /* 0x000fe20000400000 */
[----:B------:R-:W-:Y:S01]  /*2ad0*/  FMUL R21, R18, 100 ;  /* 0x42c8000012157820 */ /* 0x000fe20000400000 */
[----:B------:R-:W-:Y:S01]  /*2ae0*/  FMUL R23, R20, 100 ;  /* 0x42c8000014177820 */ /* 0x000fe20000400000 */
[----:B------:R-:W-:Y:S01]  /*2af0*/  IMAD.MOV.U32 R12, RZ, RZ, R2 ;  /* 0x000000ffff0c7224 */ /* 0x000fe200078e0002 */
[----:B------:R0:W-:Y:S01]  /*2b00*/  STG.E desc[UR6][R4.64+-0x8], R17 ;  /* 0xfffff81104007986 */ /* 0x0001e2000c101906 */
[----:B------:R-:W-:Y:S02]  /*2b10*/  VIADD R7, R7, 0x4 ;  /* 0x0000000407077836 */ /* 0x000fe40000000000 */
[----:B------:R-:W-:Y:S01]  /*2b20*/  VIADD R2, R2, 0x161f14 ;  /* 0x00161f1402027836 */ /* 0x000fe20000000000 */
[----:B------:R0:W-:Y:S04]  /*2b30*/  STG.E desc[UR6][R4.64+-0x4], R19 ;  /* 0xfffffc1304007986 */ /* 0x0001e8000c101906 */
[----:B------:R0:W-:Y:S04]  /*2b40*/  STG.E desc[UR6][R4.64], R21 ;  /* 0x0000001504007986 */ /* 0x0001e8000c101906 */
[----:B------:R0:W-:Y:S01]  /*2b50*/  STG.E desc[UR6][R4.64+0x4], R23 ;  /* 0x0000041704007986 */ /* 0x0001e2000c101906 */
[----:B------:R-:W-:Y:S05]  /*2b60*/  @P0 BRA `(.L_x_12) ;  /* 0xfffffffc00240947 */ /* 0x000fea000383ffff */
[----:B------:R-:W-:Y:S02]  /*2b70*/  IMAD.MOV.U32 R7, RZ, RZ, R8 ;  /* 0x000000ffff077224 */ /* 0x000fe400078e0008 */
[----:B------:R-:W-:Y:S02]  /*2b80*/  IMAD.MOV.U32 R6, RZ, RZ, R12 ;  /* 0x000000ffff067224 */ /* 0x000fe400078e000c */
[----:B0-----:R-:W-:Y:S02]  /*2b90*/  IMAD.MOV.U32 R4, RZ, RZ, R13 ;  /* 0x000000ffff047224 */ /* 0x001fe400078e000d */
[----:B------:R-:W-:-:S07]  /*2ba0*/  IMAD.MOV.U32 R5, RZ, RZ, R15 ;  /* 0x000000ffff057224 */ /* 0x000fce00078e000f */
.L_x_11:
[----:B------:R-:W-:-:S13]  /*2bb0*/  ISETP.NE.AND P0, PT, R10, RZ, PT ;  /* 0x000000ff0a00720c */ /* 0x000fda0003f05270 */
[----:B------:R-:W-:Y:S05]  /*2bc0*/  @!P0 EXIT ;  /* 0x000000000000894d */ /* 0x000fea0003800000 */
[----:B------:R-:W-:Y:S02]  /*2bd0*/  ISETP.NE.AND P0, PT, R10, 0x1, PT ;  /* 0x000000010a00780c */ /* 0x000fe40003f05270 */
[----:B------:R-:W-:-:S04]  /*2be0*/  LOP3.LUT R11, R11, 0x1, RZ, 0xc0, !PT ;  /* 0x000000010b0b7812 */ /* 0x000fc800078ec0ff */
[----:B------:R-:W-:-:S07]  /*2bf0*/  ISETP.NE.U32.AND P1, PT, R11, 0x1, PT ;  /* 0x000000010b00780c */ /* 0x000fce0003f25070 */
[----:B------:R-:W-:Y:S06]  /*2c00*/  @!P0 BRA `(.L_x_13) ;  /* 0x0000000000748947 */ /* 0x000fec0003800000 */
[----:B------:R-:W-:Y:S01]  /*2c10*/  SHF.R.U32.HI R0, RZ, 0x2, R7 ;  /* 0x00000002ff007819 */ /* 0x000fe20000011607 */
[----:B------:R-:W-:Y:S01]  /*2c20*/  IMAD.MOV.U32 R13, RZ, RZ, 0x2f800000 ;  /* 0x2f800000ff0d7424 */ /* 0x000fe200078e00ff */
[----:B------:R-:W-:Y:S02]  /*2c30*/  SHF.R.U32.HI R11, RZ, 0x2, R4 ;  /* 0x00000002ff0b7819 */ /* 0x000fe40000011604 */
[----:B------:R-:W-:Y:S01]  /*2c40*/  LOP3.LUT R0, R0, R7, RZ, 0x3c, !PT ;  /* 0x0000000700007212 */ /* 0x000fe200078e3cff */
[----:B0123--:R-:W-:Y:S01]  /*2c50*/  IMAD.SHL.U32 R7, R3, 0x10, RZ ;  /* 0x0000001003077824 */ /* 0x00ffe200078e00ff */
[----:B------:R-:W-:Y:S02]  /*2c60*/  LOP3.LUT R4, R11, R4, RZ, 0x3c, !PT ;  /* 0x000000040b047212 */ /* 0x000fe400078e3cff */
[----:B------:R-:W0:Y:S01]  /*2c70*/  LDC.64 R10, c[0x0][0x380] ;  /* 0x0000e000ff0a7b82 */ /* 0x000e220000000a00 */
[----:B------:R-:W-:-:S05]  /*2c80*/  IMAD.SHL.U32 R2, R0, 0x2, RZ ;  /* 0x0000000200027824 */ /* 0x000fca00078e00ff */
[----:B------:R-:W-:Y:S01]  /*2c90*/  LOP3.LUT R2, R0, R2, R7, 0x96, !PT ;  /* 0x0000000200027212 */ /* 0x000fe200078e9607 */
[----:B------:R-:W-:-:S03]  /*2ca0*/  IMAD.SHL.U32 R0, R4, 0x2, RZ ;  /* 0x0000000204007824 */ /* 0x000fc600078e00ff */
[----:B------:R-:W-:-:S05]  /*2cb0*/  LOP3.LUT R3, R2, R3, RZ, 0x3c, !PT ;  /* 0x0000000302037212 */ /* 0x000fca00078e3cff */
[----:B------:R-:W-:-:S05]  /*2cc0*/  IMAD.SHL.U32 R7, R3, 0x10, RZ ;  /* 0x0000001003077824 */ /* 0x000fca00078e00ff */
[----:B------:R-:W-:Y:S01]  /*2cd0*/  LOP3.LUT R4, R4, R0, R7, 0x96, !PT ;  /* 0x0000000004047212 */ /* 0x000fe200078e9607 */
[----:B------:R-:W-:Y:S01]  /*2ce0*/  IMAD.IADD R7, R16, 0x1, R9 ;  /* 0x0000000110077824 */ /* 0x000fe200078e0209 */
[C---:B------:R-:W-:Y:S01]  /*2cf0*/  IADD3 R0, PT, PT, R6.reuse, 0x587c5, R3 ;  /* 0x000587c506007810 */ /* 0x040fe20007ffe003 */
[----:B------:R-:W-:Y:S01]  /*2d00*/  VIADD R6, R6, 0xb0f8a ;  /* 0x000b0f8a06067836 */ /* 0x000fe20000000000 */
[----:B------:R-:W-:Y:S01]  /*2d10*/  LOP3.LUT R3, R4, R3, RZ, 0x3c, !PT ;  /* 0x0000000304037212 */ /* 0x000fe200078e3cff */
[----:B0-----:R-:W-:Y:S01]  /*2d20*/  IMAD.WIDE R10, R7, 0x4, R10 ;  /* 0x00000004070a7825 */ /* 0x001fe200078e020a */
[----:B------:R-:W-:-:S03]  /*2d30*/  I2FP.F32.U32 R0, R0 ;  /* 0x0000000000007245 */ /* 0x000fc60000201000 */
[----:B------:R-:W-:Y:S02]  /*2d40*/  IMAD.IADD R2, R3, 0x1, R6 ;  /* 0x0000000103027824 */ /* 0x000fe400078e0206 */
[----:B------:R-:W-:Y:S01]  /*2d50*/  FFMA R0, R0, R13, 1.1641532182693481445e-10 ;  /* 0x2f00000000007423 */ /* 0x000fe2000000000d */
[----:B------:R-:W-:Y:S02]  /*2d60*/  VIADD R9, R9, 0x2 ;  /* 0x0000000209097836 */ /* 0x000fe40000000000 */
[----:B------:R-:W-:Y:S01]  /*2d70*/  I2FP.F32.U32 R2, R2 ;  /* 0x0000000200027245 */ /* 0x000fe20000201000 */
[----:B------:R-:W-:-:S04]  /*2d80*/  IMAD.MOV.U32 R7, RZ, RZ, R5 ;  /* 0x000000ffff077224 */ /* 0x000fc800078e0005 */
[----:B------:R-:W-:Y:S01]  /*2d90*/  FFMA R2, R2, R13, 1.1641532182693481445e-10 ;  /* 0x2f00000002027423 */ /* 0x000fe2000000000d */
[----:B------:R-:W-:-:S03]  /*2da0*/  FMUL R13, R0, 100 ;  /* 0x42c80000000d7820 */ /* 0x000fc60000400000 */
[----:B------:R-:W-:Y:S02]  /*2db0*/  FMUL R15, R2, 100 ;  /* 0x42c80000020f7820 */ /* 0x000fe40000400000 */
[----:B------:R4:W-:Y:S04]  /*2dc0*/  STG.E desc[UR6][R10.64], R13 ;  /* 0x0000000d0a007986 */ /* 0x0009e8000c101906 */
[----:B------:R4:W-:Y:S02]  /*2dd0*/  STG.E desc[UR6][R10.64+0x4], R15 ;  /* 0x0000040f0a007986 */ /* 0x0009e4000c101906 */
.L_x_13:
[----:B------:R-:W-:Y:S05]  /*2de0*/  @P1 EXIT ;  /* 0x000000000000194d */ /* 0x000fea0003800000 */
[----:B------:R-:W-:Y:S01]  /*2df0*/  SHF.R.U32.HI R0, RZ, 0x2, R7 ;  /* 0x00000002ff007819 */ /* 0x000fe20000011607 */
[----:B0123--:R-:W0:Y:S01]  /*2e00*/  LDC.64 R4, c[0x0][0x380] ;  /* 0x0000e000ff047b82 */ /* 0x00fe220000000a00 */
[----:B------:R-:W-:Y:S02]  /*2e10*/  IMAD.IADD R9, R16, 0x1, R9 ;  /* 0x0000000110097824 */ /* 0x000fe400078e0209 */
[----:B------:R-:W-:Y:S01]  /*2e20*/  LOP3.LUT R0, R0, R7, RZ, 0x3c, !PT ;  /* 0x0000000700007212 */ /* 0x000fe200078e3cff */
[----:B------:R-:W-:-:S04]  /*2e30*/  IMAD.SHL.U32 R7, R3, 0x10, RZ ;  /* 0x0000001003077824 */ /* 0x000fc800078e00ff */
[----:B------:R-:W-:-:S05]  /*2e40*/  IMAD.SHL.U32 R2, R0, 0x2, RZ ;  /* 0x0000000200027824 */ /* 0x000fca00078e00ff */
[----:B------:R-:W-:Y:S01]  /*2e50*/  LOP3.LUT R2, R0, R2, R7, 0x96, !PT ;  /* 0x0000000200027212 */ /* 0x000fe200078e9607 */
[----:B------:R-:W-:-:S03]  /*2e60*/  IMAD.MOV.U32 R0, RZ, RZ, 0x2f800000 ;  /* 0x2f800000ff007424 */ /* 0x000fc600078e00ff */
[----:B------:R-:W-:-:S04]  /*2e70*/  LOP3.LUT R3, R2, R3, RZ, 0x3c, !PT ;  /* 0x0000000302037212 */ /* 0x000fc800078e3cff */
[----:B------:R-:W-:Y:S01]  /*2e80*/  IADD3 R3, PT, PT, R6, 0x587c5, R3 ;  /* 0x000587c506037810 */ /* 0x000fe20007ffe003 */
[----:B0-----:R-:W-:-:S03]  /*2e90*/  IMAD.WIDE R4, R9, 0x4, R4 ;  /* 0x0000000409047825 */ /* 0x001fc600078e0204 */
[----:B------:R-:W-:-:S05]  /*2ea0*/  I2FP.F32.U32 R3, R3 ;  /* 0x0000000300037245 */ /* 0x000fca0000201000 */
[----:B------:R-:W-:-:S04]  /*2eb0*/  FFMA R3, R3, R0, 1.1641532182693481445e-10 ;  /* 0x2f00000003037423 */ /* 0x000fc80000000000 */
[----:B------:R-:W-:-:S05]  /*2ec0*/  FMUL R3, R3, 100 ;  /* 0x42c8000003037820 */ /* 0x000fca0000400000 */
[----:B------:R-:W-:Y:S01]  /*2ed0*/  STG.E desc[UR6][R4.64], R3 ;  /* 0x0000000304007986 */ /* 0x000fe2000c101906 */
[----:B------:R-:W-:Y:S05]  /*2ee0*/  EXIT ;  /* 0x000000000000794d */ /* 0x000fea0003800000 */
.L_x_14:
[----:B------:R-:W-:-:S00]  /*2ef0*/  BRA `(.L_x_14) ;  /* 0xfffffffc00fc7947 */ /* 0x000fc0000383ffff */
[----:B------:R-:W-:-:S00]  /*2f00*/  NOP ;  /* 0x0000000000007918 */ /* 0x000fc00000000000 */
[----:B------:R-:W-:-:S00]  /*2f10*/  NOP ;  /* 0x0000000000007918 */ /* 0x000fc00000000000 */
[----:B------:R-:W-:-:S00]  /*2f20*/  NOP ;  /* 0x0000000000007918 */ /* 0x000fc00000000000 */
[----:B------:R-:W-:-:S00]  /*2f30*/  NOP ;  /* 0x0000000000007918 */ /* 0x000fc00000000000 */
[----:B------:R-:W-:-:S00]  /*2f40*/  NOP ;  /* 0x0000000000007918 */ /* 0x000fc00000000000 */
[----:B------:R-:W-:-:S00]  /*2f50*/  NOP ;  /* 0x0000000000007918 */ /* 0x000fc00000000000 */
[----:B------:R-:W-:-:S00]  /*2f60*/  NOP ;  /* 0x0000000000007918 */ /* 0x000fc00000000000 */
[----:B------:R-:W-:-:S00]  /*2f70*/  NOP ;  /* 0x0000000000007918 */ /* 0x000fc00000000000 */
.L_x_15:


//--------------------- .nv.global.init           --------------------------
	.section	.nv.global.init,"aw",@progbits
	.align	4
.nv.global.init:
	.type		mrg32k3aM1SubSeq,@object
	.size		mrg32k3aM1SubSeq,(mrg32k3aM2SubSeq - mrg32k3aM1SubSeq)
mrg32k3aM1SubSeq:
        /*0000*/ 	.byte	0x0b, 0xcc, 0xee, 0x04, 0x73, 0x29, 0x8b, 0x6f, 0xf6, 0x53, 0x03, 0xf6, 0x23, 0xf6, 0xea, 0xda
        /* <DEDUP_REMOVED lines=125> */
	.type		mrg32k3aM2SubSeq,@object
	.size		mrg32k3aM2SubSeq,(mrg32k3aM1 - mrg32k3aM2SubSeq)
mrg32k3aM2SubSeq:
        /* <DEDUP_REMOVED lines=126> */
	.type		mrg32k3aM1,@object
	.size		mrg32k3aM1,(mrg32k3aM1Seq - mrg32k3aM1)
mrg32k3aM1:
        /* <DEDUP_REMOVED lines=144> */
	.type		mrg32k3aM1Seq,@object
	.size		mrg32k3aM1Seq,(mrg32k3aM2 - mrg32k3aM1Seq)
mrg32k3aM1Seq:
        /* <DEDUP_REMOVED lines=144> */
	.type		mrg32k3aM2,@object
	.size		mrg32k3aM2,(mrg32k3aM2Seq - mrg32k3aM2)
mrg32k3aM2:
        /* <DEDUP_REMOVED lines=144> */
	.type		mrg32k3aM2Seq,@object
	.size		mrg32k3aM2Seq,(precalc_xorwow_matrix - mrg32k3aM2Seq)
mrg32k3aM2Seq:
        /* <DEDUP_REMOVED lines=144> */
	.type		precalc_xorwow_matrix,@object
	.size		precalc_xorwow_matrix,(precalc_xorwow_offset_matrix - precalc_xorwow_matrix)
precalc_xorwow_matrix:
        /* <DEDUP_REMOVED lines=6400> */
	.type		precalc_xorwow_offset_matrix,@object
	.size		precalc_xorwow_offset_matrix,(.L_1 - precalc_xorwow_offset_matrix)
precalc_xorwow_offset_matrix:
        /* <DEDUP_REMOVED lines=6400> */
.L_1:


//--------------------- .nv.shared.reserved.0     --------------------------
	.section	.nv.shared.reserved.0,"aw",@nobits
	.weak		__nv_reservedSMEM_offset_0_alias
	.size		__nv_reservedSMEM_offset_0_alias, 0, 64
	.other		__nv_reservedSMEM_offset_0_alias,@"STO_CUDA_RESERVED_SHARED STV_DEFAULT"
__nv_reservedSMEM_offset_0_alias:
	.zero		0
	.zero		64


//--------------------- .nv.constant0._Z15generate_pointsPfii --------------------------
	.section	.nv.constant0._Z15generate_pointsPfii,"a",@progbits
	.sectionflags	@""
	.align	4
.nv.constant0._Z15generate_pointsPfii:
	.zero		912


//--------------------- SYMBOLS --------------------------

	.type		.nv.reservedSmem.offset0,@object
	.size		.nv.reservedSmem.offset0,0x4
